//
// Generated by NVIDIA NVVM Compiler
//
// Compiler Build ID: CL-36424714
// Cuda compilation tools, release 13.0, V13.0.88
// Based on NVVM 20.0.0
//

.version 9.0
.target sm_100
.address_size 64

	// .globl	main_kernel
// _ZZ11main_kernelE15PadInput_shared has been demoted
// _ZZ11main_kernelE13weight_shared has been demoted

.visible .entry main_kernel(
	.param .u64 .ptr .align 1 main_kernel_param_0,
	.param .u64 .ptr .align 1 main_kernel_param_1,
	.param .u64 .ptr .align 1 main_kernel_param_2
)
.maxntid 196
{
	.reg .pred 	%p<19>;
	.reg .b16 	%rs<1820>;
	.reg .b32 	%r<92>;
	.reg .b32 	%f<2>;
	.reg .b64 	%rd<37>;
	// demoted variable
	.shared .align 2 .b8 _ZZ11main_kernelE15PadInput_shared[2592];
	// demoted variable
	.shared .align 2 .b8 _ZZ11main_kernelE13weight_shared[2304];
	ld.param.u64 	%rd13, [main_kernel_param_1];
	ld.param.u64 	%rd14, [main_kernel_param_2];
	cvta.to.global.u64 	%rd1, %rd14;
	cvta.to.global.u64 	%rd2, %rd13;
	mov.f32 	%f1, 0f00000000;
	// begin inline asm
	{  cvt.rn.f16.f32 %rs18, %f1;}

	// end inline asm
	mov.u32 	%r1, %tid.x;
	setp.lt.u32 	%p6, %r1, 72;
	cvt.u16.u32 	%rs19, %r1;
	mul.lo.s16 	%rs20, %rs19, 57;
	shr.u16 	%rs21, %rs20, 12;
	mul.lo.s16 	%rs22, %rs21, 72;
	sub.s16 	%rs23, %rs19, %rs22;
	add.s16 	%rs25, %rs23, -64;
	and.b16  	%rs26, %rs25, 255;
	setp.lt.u16 	%p7, %rs26, 200;
	mul.wide.u16 	%r22, %rs21, 3584;
	shl.b16 	%rs27, %rs23, 6;
	cvt.u32.u16 	%r23, %rs27;
	and.b32  	%r24, %r23, 3584;
	mov.u32 	%r25, %ctaid.x;
	shl.b32 	%r26, %r25, 3;
	and.b32  	%r27, %r26, 2147483520;
	shl.b32 	%r28, %r1, 1;
	and.b32  	%r29, %r28, 14;
	shl.b32 	%r30, %r1, 2;
	mov.u32 	%r31, _ZZ11main_kernelE15PadInput_shared;
	add.s32 	%r2, %r31, %r30;
	shr.u32 	%r32, %r1, 2;
	cvt.u16.u32 	%rs28, %r32;
	add.s16 	%rs29, %rs28, 13;
	mul.lo.s16 	%rs30, %rs29, 57;
	shr.u16 	%rs31, %rs30, 10;
	mul.lo.s16 	%rs32, %rs31, 18;
	sub.s16 	%rs33, %rs29, %rs32;
	and.b16  	%rs34, %rs33, 255;
	setp.lt.u16 	%p8, %rs34, 2;
	cvt.u16.u32 	%rs35, %r28;
	add.s16 	%rs36, %rs35, 104;
	mul.hi.u16 	%rs37, %rs36, 911;
	shr.u16 	%rs38, %rs37, 1;
	mul.lo.s16 	%rs39, %rs38, 144;
	sub.s16 	%rs40, %rs36, %rs39;
	setp.gt.u16 	%p9, %rs40, 127;
	add.s16 	%rs42, %rs19, 196;
	mul.hi.u16 	%rs43, %rs42, 911;
	mul.lo.s16 	%rs44, %rs43, 3584;
	cvt.u32.u16 	%r33, %rs44;
	shl.b16 	%rs45, %rs33, 8;
	cvt.u32.u16 	%r34, %rs45;
	and.b32  	%r35, %r34, 7680;
	xor.b32  	%r36, %r29, 8;
	add.s16 	%rs46, %rs35, 105;
	mul.hi.u16 	%rs47, %rs46, 911;
	shr.u16 	%rs48, %rs47, 1;
	mul.lo.s16 	%rs49, %rs48, 144;
	sub.s16 	%rs50, %rs46, %rs49;
	setp.gt.u16 	%p10, %rs50, 127;
	setp.gt.u32 	%p11, %r1, 183;
	shr.u32 	%r37, %r1, 3;
	cvt.u16.u32 	%rs52, %r37;
	add.s16 	%rs53, %rs52, 4;
	mul.lo.s16 	%rs54, %rs53, 57;
	shr.u16 	%rs55, %rs54, 9;
	mul.lo.s16 	%rs56, %rs55, 9;
	sub.s16 	%rs57, %rs53, %rs56;
	and.b16  	%rs59, %rs57, 255;
	setp.eq.s16 	%p12, %rs59, 0;
	add.s16 	%rs60, %rs35, 64;
	mul.hi.u16 	%rs61, %rs60, 911;
	shr.u16 	%rs62, %rs61, 1;
	mul.lo.s16 	%rs63, %rs62, 144;
	sub.s16 	%rs64, %rs60, %rs63;
	setp.gt.u16 	%p13, %rs64, 127;
	add.s16 	%rs66, %rs19, 392;
	mul.hi.u16 	%rs67, %rs66, 911;
	mul.lo.s16 	%rs68, %rs67, 3584;
	cvt.u32.u16 	%r38, %rs68;
	mul.wide.u16 	%r39, %rs59, 512;
	add.s16 	%rs69, %rs35, 65;
	mul.hi.u16 	%rs70, %rs69, 911;
	shr.u16 	%rs71, %rs70, 1;
	mul.lo.s16 	%rs72, %rs71, 144;
	sub.s16 	%rs73, %rs69, %rs72;
	setp.gt.u16 	%p14, %rs73, 127;
	mov.u32 	%r40, _ZZ11main_kernelE13weight_shared;
	add.s32 	%r3, %r40, %r30;
	shl.b32 	%r41, %r1, 10;
	and.b32  	%r42, %r41, 196608;
	shl.b32 	%r43, %r32, 9;
	and.b32  	%r44, %r43, 7680;
	and.b32  	%r45, %r28, 6;
	add.s32 	%r46, %r42, %r26;
	or.b32  	%r47, %r46, %r45;
	add.s32 	%r88, %r47, %r44;
	add.s32 	%r48, %r41, 200704;
	and.b32  	%r49, %r48, 458752;
	add.s32 	%r50, %r43, 512;
	and.b32  	%r51, %r50, 7680;
	or.b32  	%r5, %r45, %r26;
	add.s32 	%r52, %r5, %r49;
	add.s32 	%r89, %r52, %r51;
	add.s32 	%r53, %r41, 401408;
	and.b32  	%r54, %r53, 983040;
	add.s32 	%r55, %r43, 1024;
	and.b32  	%r56, %r55, 7680;
	shr.u16 	%rs75, %rs19, 2;
	mul.lo.s16 	%rs76, %rs75, 37;
	shr.u16 	%rs77, %rs76, 8;
	mul.wide.u16 	%r57, %rs77, 144;
	shl.b16 	%rs78, %rs77, 2;
	add.s16 	%rs79, %rs19, %rs78;
	shl.b16 	%rs80, %rs79, 2;
	and.b16  	%rs81, %rs80, 112;
	cvt.u32.u16 	%r58, %rs81;
	add.s32 	%r59, %r57, %r58;
	shl.b32 	%r60, %r59, 1;
	add.s32 	%r7, %r31, %r60;
	and.b32  	%r61, %r30, 12;
	add.s32 	%r8, %r40, %r61;
	or.pred  	%p1, %p6, %p7;
	or.pred  	%p2, %p8, %p9;
	or.pred  	%p3, %p8, %p10;
	or.pred  	%p15, %p11, %p12;
	or.pred  	%p4, %p15, %p13;
	or.pred  	%p5, %p15, %p14;
	or.b32  	%r62, %r54, %r56;
	add.s32 	%r63, %r62, %r26;
	or.b32  	%r90, %r63, %r45;
	add.s32 	%r64, %r38, %r39;
	add.s32 	%r65, %r64, %r27;
	or.b32  	%r66, %r65, %r29;
	add.s32 	%r67, %r66, -4096;
	mul.wide.u32 	%rd15, %r67, 2;
	add.s64 	%rd16, %rd15, %rd2;
	add.s64 	%rd36, %rd16, 2;
	add.s32 	%r68, %r33, %r35;
	add.s32 	%r69, %r68, %r27;
	shl.b16 	%rs82, %rs19, 1;
	add.s16 	%rs83, %rs82, 8;
	cvt.u32.u16 	%r70, %rs83;
	and.b32  	%r71, %r70, 14;
	or.b32  	%r72, %r69, %r71;
	add.s32 	%r73, %r72, -4096;
	mul.wide.u32 	%rd17, %r73, 2;
	add.s64 	%rd18, %rd17, %rd2;
	add.s64 	%rd35, %rd18, 2;
	or.b32  	%r74, %r68, %r36;
	add.s32 	%r75, %r74, %r27;
	add.s32 	%r76, %r75, -4096;
	mul.wide.u32 	%rd19, %r76, 2;
	add.s64 	%rd34, %rd2, %rd19;
	add.s32 	%r77, %r22, %r24;
	add.s32 	%r78, %r77, %r27;
	or.b32  	%r79, %r78, %r29;
	add.s32 	%r87, %r79, -4096;
	mov.b32 	%r91, 0;
	mov.u16 	%rs1812, %rs18;
	mov.u16 	%rs1813, %rs18;
$L__BB0_1:
	bar.sync 	0;
	mov.u16 	%rs1814, %rs18;
	@%p1 bra 	$L__BB0_3;
	mul.wide.u32 	%rd20, %r87, 2;
	add.s64 	%rd21, %rd2, %rd20;
	ld.global.nc.u16 	%rs1814, [%rd21];
$L__BB0_3:
	st.shared.u16 	[%r2], %rs1814;
	mov.u16 	%rs1815, %rs18;
	@%p1 bra 	$L__BB0_5;
	add.s32 	%r80, %r87, 1;
	mul.wide.u32 	%rd22, %r80, 2;
	add.s64 	%rd23, %rd2, %rd22;
	ld.global.nc.u16 	%rs1815, [%rd23];
$L__BB0_5:
	st.shared.u16 	[%r2+2], %rs1815;
	mov.u16 	%rs1816, %rs18;
	@%p2 bra 	$L__BB0_7;
	ld.global.nc.u16 	%rs1816, [%rd34];
$L__BB0_7:
	st.shared.u16 	[%r2+784], %rs1816;
	mov.u16 	%rs1817, %rs18;
	@%p3 bra 	$L__BB0_9;
	ld.global.nc.u16 	%rs1817, [%rd35];
$L__BB0_9:
	st.shared.u16 	[%r2+786], %rs1817;
	mov.u16 	%rs1818, %rs18;
	@%p4 bra 	$L__BB0_11;
	ld.global.nc.u16 	%rs1818, [%rd36+-2];
$L__BB0_11:
	st.shared.u16 	[%r2+1568], %rs1818;
	mov.u16 	%rs1819, %rs18;
	@%p5 bra 	$L__BB0_13;
	ld.global.nc.u16 	%rs1819, [%rd36];
$L__BB0_13:
	setp.gt.u32 	%p16, %r1, 59;
	st.shared.u16 	[%r2+1570], %rs1819;
	@%p16 bra 	$L__BB0_15;
	st.shared.u16 	[%r2+2352], %rs18;
	st.shared.u16 	[%r2+2354], %rs18;
$L__BB0_15:
	setp.gt.u32 	%p17, %r1, 183;
	mul.wide.u32 	%rd24, %r88, 2;
	add.s64 	%rd25, %rd1, %rd24;
	ld.global.nc.u32 	%r81, [%rd25];
	st.shared.u32 	[%r3], %r81;
	mul.wide.u32 	%rd26, %r89, 2;
	add.s64 	%rd27, %rd1, %rd26;
	ld.global.nc.u32 	%r82, [%rd27];
	st.shared.u32 	[%r3+784], %r82;
	@%p17 bra 	$L__BB0_17;
	mul.wide.u32 	%rd28, %r90, 2;
	add.s64 	%rd29, %rd1, %rd28;
	ld.global.nc.u32 	%r83, [%rd29];
	st.shared.u32 	[%r3+1568], %r83;
$L__BB0_17:
	bar.sync 	0;
	ld.shared.u16 	%rs85, [%r7];
	ld.shared.u16 	%rs86, [%r8];
	// begin inline asm
	{mul.f16 %rs84,%rs85,%rs86;
}
	// end inline asm
	// begin inline asm
	{add.f16 %rs87,%rs1813,%rs84;
}
	// end inline asm
	ld.shared.u16 	%rs92, [%r8+2];
	// begin inline asm
	{mul.f16 %rs90,%rs85,%rs92;
}
	// end inline asm
	// begin inline asm
	{add.f16 %rs93,%rs1812,%rs90;
}
	// end inline asm
	ld.shared.u16 	%rs97, [%r7+288];
	ld.shared.u16 	%rs98, [%r8+768];
	// begin inline asm
	{mul.f16 %rs96,%rs97,%rs98;
}
	// end inline asm
	// begin inline asm
	{add.f16 %rs99,%rs87,%rs96;
}
	// end inline asm
	ld.shared.u16 	%rs104, [%r8+770];
	// begin inline asm
	{mul.f16 %rs102,%rs97,%rs104;
}
	// end inline asm
	// begin inline asm
	{add.f16 %rs105,%rs93,%rs102;
}
	// end inline asm
	ld.shared.u16 	%rs109, [%r7+576];
	ld.shared.u16 	%rs110, [%r8+1536];
	// begin inline asm
	{mul.f16 %rs108,%rs109,%rs110;
}
	// end inline asm
	// begin inline asm
	{add.f16 %rs111,%rs99,%rs108;
}
	// end inline asm
	ld.shared.u16 	%rs116, [%r8+1538];
	// begin inline asm
	{mul.f16 %rs114,%rs109,%rs116;
}
	// end inline asm
	// begin inline asm
	{add.f16 %rs117,%rs105,%rs114;
}
	// end inline asm
	ld.shared.u16 	%rs121, [%r7+2];
	ld.shared.u16 	%rs122, [%r8+16];
	// begin inline asm
	{mul.f16 %rs120,%rs121,%rs122;
}
	// end inline asm
	// begin inline asm
	{add.f16 %rs123,%rs111,%rs120;
}
	// end inline asm
	ld.shared.u16 	%rs128, [%r8+18];
	// begin inline asm
	{mul.f16 %rs126,%rs121,%rs128;
}
	// end inline asm
	// begin inline asm
	{add.f16 %rs129,%rs117,%rs126;
}
	// end inline asm
	ld.shared.u16 	%rs133, [%r7+290];
	ld.shared.u16 	%rs134, [%r8+784];
	// begin inline asm
	{mul.f16 %rs132,%rs133,%rs134;
}
	// end inline asm
	// begin inline asm
	{add.f16 %rs135,%rs123,%rs132;
}
	// end inline asm
	ld.shared.u16 	%rs140, [%r8+786];
	// begin inline asm
	{mul.f16 %rs138,%rs133,%rs140;
}
	// end inline asm
	// begin inline asm
	{add.f16 %rs141,%rs129,%rs138;
}
	// end inline asm
	ld.shared.u16 	%rs145, [%r7+578];
	ld.shared.u16 	%rs146, [%r8+1552];
	// begin inline asm
	{mul.f16 %rs144,%rs145,%rs146;
}
	// end inline asm
	// begin inline asm
	{add.f16 %rs147,%rs135,%rs144;
}
	// end inline asm
	ld.shared.u16 	%rs152, [%r8+1554];
	// begin inline asm
	{mul.f16 %rs150,%rs145,%rs152;
}
	// end inline asm
	// begin inline asm
	{add.f16 %rs153,%rs141,%rs150;
}
	// end inline asm
	ld.shared.u16 	%rs157, [%r7+4];
	ld.shared.u16 	%rs158, [%r8+32];
	// begin inline asm
	{mul.f16 %rs156,%rs157,%rs158;
}
	// end inline asm
	// begin inline asm
	{add.f16 %rs159,%rs147,%rs156;
}
	// end inline asm
	ld.shared.u16 	%rs164, [%r8+34];
	// begin inline asm
	{mul.f16 %rs162,%rs157,%rs164;
}
	// end inline asm
	// begin inline asm
	{add.f16 %rs165,%rs153,%rs162;
}
	// end inline asm
	ld.shared.u16 	%rs169, [%r7+292];
	ld.shared.u16 	%rs170, [%r8+800];
	// begin inline asm
	{mul.f16 %rs168,%rs169,%rs170;
}
	// end inline asm
	// begin inline asm
	{add.f16 %rs171,%rs159,%rs168;
}
	// end inline asm
	ld.shared.u16 	%rs176, [%r8+802];
	// begin inline asm
	{mul.f16 %rs174,%rs169,%rs176;
}
	// end inline asm
	// begin inline asm
	{add.f16 %rs177,%rs165,%rs174;
}
	// end inline asm
	ld.shared.u16 	%rs181, [%r7+580];
	ld.shared.u16 	%rs182, [%r8+1568];
	// begin inline asm
	{mul.f16 %rs180,%rs181,%rs182;
}
	// end inline asm
	// begin inline asm
	{add.f16 %rs183,%rs171,%rs180;
}
	// end inline asm
	ld.shared.u16 	%rs188, [%r8+1570];
	// begin inline asm
	{mul.f16 %rs186,%rs181,%rs188;
}
	// end inline asm
	// begin inline asm
	{add.f16 %rs189,%rs177,%rs186;
}
	// end inline asm
	ld.shared.u16 	%rs193, [%r7+6];
	ld.shared.u16 	%rs194, [%r8+48];
	// begin inline asm
	{mul.f16 %rs192,%rs193,%rs194;
}
	// end inline asm
	// begin inline asm
	{add.f16 %rs195,%rs183,%rs192;
}
	// end inline asm
	ld.shared.u16 	%rs200, [%r8+50];
	// begin inline asm
	{mul.f16 %rs198,%rs193,%rs200;
}
	// end inline asm
	// begin inline asm
	{add.f16 %rs201,%rs189,%rs198;
}
	// end inline asm
	ld.shared.u16 	%rs205, [%r7+294];
	ld.shared.u16 	%rs206, [%r8+816];
	// begin inline asm
	{mul.f16 %rs204,%rs205,%rs206;
}
	// end inline asm
	// begin inline asm
	{add.f16 %rs207,%rs195,%rs204;
}
	// end inline asm
	ld.shared.u16 	%rs212, [%r8+818];
	// begin inline asm
	{mul.f16 %rs210,%rs205,%rs212;
}
	// end inline asm
	// begin inline asm
	{add.f16 %rs213,%rs201,%rs210;
}
	// end inline asm
	ld.shared.u16 	%rs217, [%r7+582];
	ld.shared.u16 	%rs218, [%r8+1584];
	// begin inline asm
	{mul.f16 %rs216,%rs217,%rs218;
}
	// end inline asm
	// begin inline asm
	{add.f16 %rs219,%rs207,%rs216;
}
	// end inline asm
	ld.shared.u16 	%rs224, [%r8+1586];
	// begin inline asm
	{mul.f16 %rs222,%rs217,%rs224;
}
	// end inline asm
	// begin inline asm
	{add.f16 %rs225,%rs213,%rs222;
}
	// end inline asm
	ld.shared.u16 	%rs229, [%r7+8];
	ld.shared.u16 	%rs230, [%r8+64];
	// begin inline asm
	{mul.f16 %rs228,%rs229,%rs230;
}
	// end inline asm
	// begin inline asm
	{add.f16 %rs231,%rs219,%rs228;
}
	// end inline asm
	ld.shared.u16 	%rs236, [%r8+66];
	// begin inline asm
	{mul.f16 %rs234,%rs229,%rs236;
}
	// end inline asm
	// begin inline asm
	{add.f16 %rs237,%rs225,%rs234;
}
	// end inline asm
	ld.shared.u16 	%rs241, [%r7+296];
	ld.shared.u16 	%rs242, [%r8+832];
	// begin inline asm
	{mul.f16 %rs240,%rs241,%rs242;
}
	// end inline asm
	// begin inline asm
	{add.f16 %rs243,%rs231,%rs240;
}
	// end inline asm
	ld.shared.u16 	%rs248, [%r8+834];
	// begin inline asm
	{mul.f16 %rs246,%rs241,%rs248;
}
	// end inline asm
	// begin inline asm
	{add.f16 %rs249,%rs237,%rs246;
}
	// end inline asm
	ld.shared.u16 	%rs253, [%r7+584];
	ld.shared.u16 	%rs254, [%r8+1600];
	// begin inline asm
	{mul.f16 %rs252,%rs253,%rs254;
}
	// end inline asm
	// begin inline asm
	{add.f16 %rs255,%rs243,%rs252;
}
	// end inline asm
	ld.shared.u16 	%rs260, [%r8+1602];
	// begin inline asm
	{mul.f16 %rs258,%rs253,%rs260;
}
	// end inline asm
	// begin inline asm
	{add.f16 %rs261,%rs249,%rs258;
}
	// end inline asm
	ld.shared.u16 	%rs265, [%r7+10];
	ld.shared.u16 	%rs266, [%r8+80];
	// begin inline asm
	{mul.f16 %rs264,%rs265,%rs266;
}
	// end inline asm
	// begin inline asm
	{add.f16 %rs267,%rs255,%rs264;
}
	// end inline asm
	ld.shared.u16 	%rs272, [%r8+82];
	// begin inline asm
	{mul.f16 %rs270,%rs265,%rs272;
}
	// end inline asm
	// begin inline asm
	{add.f16 %rs273,%rs261,%rs270;
}
	// end inline asm
	ld.shared.u16 	%rs277, [%r7+298];
	ld.shared.u16 	%rs278, [%r8+848];
	// begin inline asm
	{mul.f16 %rs276,%rs277,%rs278;
}
	// end inline asm
	// begin inline asm
	{add.f16 %rs279,%rs267,%rs276;
}
	// end inline asm
	ld.shared.u16 	%rs284, [%r8+850];
	// begin inline asm
	{mul.f16 %rs282,%rs277,%rs284;
}
	// end inline asm
	// begin inline asm
	{add.f16 %rs285,%rs273,%rs282;
}
	// end inline asm
	ld.shared.u16 	%rs289, [%r7+586];
	ld.shared.u16 	%rs290, [%r8+1616];
	// begin inline asm
	{mul.f16 %rs288,%rs289,%rs290;
}
	// end inline asm
	// begin inline asm
	{add.f16 %rs291,%rs279,%rs288;
}
	// end inline asm
	ld.shared.u16 	%rs296, [%r8+1618];
	// begin inline asm
	{mul.f16 %rs294,%rs289,%rs296;
}
	// end inline asm
	// begin inline asm
	{add.f16 %rs297,%rs285,%rs294;
}
	// end inline asm
	ld.shared.u16 	%rs301, [%r7+12];
	ld.shared.u16 	%rs302, [%r8+96];
	// begin inline asm
	{mul.f16 %rs300,%rs301,%rs302;
}
	// end inline asm
	// begin inline asm
	{add.f16 %rs303,%rs291,%rs300;
}
	// end inline asm
	ld.shared.u16 	%rs308, [%r8+98];
	// begin inline asm
	{mul.f16 %rs306,%rs301,%rs308;
}
	// end inline asm
	// begin inline asm
	{add.f16 %rs309,%rs297,%rs306;
}
	// end inline asm
	ld.shared.u16 	%rs313, [%r7+300];
	ld.shared.u16 	%rs314, [%r8+864];
	// begin inline asm
	{mul.f16 %rs312,%rs313,%rs314;
}
	// end inline asm
	// begin inline asm
	{add.f16 %rs315,%rs303,%rs312;
}
	// end inline asm
	ld.shared.u16 	%rs320, [%r8+866];
	// begin inline asm
	{mul.f16 %rs318,%rs313,%rs320;
}
	// end inline asm
	// begin inline asm
	{add.f16 %rs321,%rs309,%rs318;
}
	// end inline asm
	ld.shared.u16 	%rs325, [%r7+588];
	ld.shared.u16 	%rs326, [%r8+1632];
	// begin inline asm
	{mul.f16 %rs324,%rs325,%rs326;
}
	// end inline asm
	// begin inline asm
	{add.f16 %rs327,%rs315,%rs324;
}
	// end inline asm
	ld.shared.u16 	%rs332, [%r8+1634];
	// begin inline asm
	{mul.f16 %rs330,%rs325,%rs332;
}
	// end inline asm
	// begin inline asm
	{add.f16 %rs333,%rs321,%rs330;
}
	// end inline asm
	ld.shared.u16 	%rs337, [%r7+14];
	ld.shared.u16 	%rs338, [%r8+112];
	// begin inline asm
	{mul.f16 %rs336,%rs337,%rs338;
}
	// end inline asm
	// begin inline asm
	{add.f16 %rs339,%rs327,%rs336;
}
	// end inline asm
	ld.shared.u16 	%rs344, [%r8+114];
	// begin inline asm
	{mul.f16 %rs342,%rs337,%rs344;
}
	// end inline asm
	// begin inline asm
	{add.f16 %rs345,%rs333,%rs342;
}
	// end inline asm
	ld.shared.u16 	%rs349, [%r7+302];
	ld.shared.u16 	%rs350, [%r8+880];
	// begin inline asm
	{mul.f16 %rs348,%rs349,%rs350;
}
	// end inline asm
	// begin inline asm
	{add.f16 %rs351,%rs339,%rs348;
}
	// end inline asm
	ld.shared.u16 	%rs356, [%r8+882];
	// begin inline asm
	{mul.f16 %rs354,%rs349,%rs356;
}
	// end inline asm
	// begin inline asm
	{add.f16 %rs357,%rs345,%rs354;
}
	// end inline asm
	ld.shared.u16 	%rs361, [%r7+590];
	ld.shared.u16 	%rs362, [%r8+1648];
	// begin inline asm
	{mul.f16 %rs360,%rs361,%rs362;
}
	// end inline asm
	// begin inline asm
	{add.f16 %rs363,%rs351,%rs360;
}
	// end inline asm
	ld.shared.u16 	%rs368, [%r8+1650];
	// begin inline asm
	{mul.f16 %rs366,%rs361,%rs368;
}
	// end inline asm
	// begin inline asm
	{add.f16 %rs369,%rs357,%rs366;
}
	// end inline asm
	ld.shared.u16 	%rs373, [%r7+16];
	ld.shared.u16 	%rs374, [%r8+128];
	// begin inline asm
	{mul.f16 %rs372,%rs373,%rs374;
}
	// end inline asm
	// begin inline asm
	{add.f16 %rs375,%rs363,%rs372;
}
	// end inline asm
	ld.shared.u16 	%rs380, [%r8+130];
	// begin inline asm
	{mul.f16 %rs378,%rs373,%rs380;
}
	// end inline asm
	// begin inline asm
	{add.f16 %rs381,%rs369,%rs378;
}
	// end inline asm
	ld.shared.u16 	%rs385, [%r7+304];
	ld.shared.u16 	%rs386, [%r8+896];
	// begin inline asm
	{mul.f16 %rs384,%rs385,%rs386;
}
	// end inline asm
	// begin inline asm
	{add.f16 %rs387,%rs375,%rs384;
}
	// end inline asm
	ld.shared.u16 	%rs392, [%r8+898];
	// begin inline asm
	{mul.f16 %rs390,%rs385,%rs392;
}
	// end inline asm
	// begin inline asm
	{add.f16 %rs393,%rs381,%rs390;
}
	// end inline asm
	ld.shared.u16 	%rs397, [%r7+592];
	ld.shared.u16 	%rs398, [%r8+1664];
	// begin inline asm
	{mul.f16 %rs396,%rs397,%rs398;
}
	// end inline asm
	// begin inline asm
	{add.f16 %rs399,%rs387,%rs396;
}
	// end inline asm
	ld.shared.u16 	%rs404, [%r8+1666];
	// begin inline asm
	{mul.f16 %rs402,%rs397,%rs404;
}
	// end inline asm
	// begin inline asm
	{add.f16 %rs405,%rs393,%rs402;
}
	// end inline asm
	ld.shared.u16 	%rs409, [%r7+18];
	ld.shared.u16 	%rs410, [%r8+144];
	// begin inline asm
	{mul.f16 %rs408,%rs409,%rs410;
}
	// end inline asm
	// begin inline asm
	{add.f16 %rs411,%rs399,%rs408;
}
	// end inline asm
	ld.shared.u16 	%rs416, [%r8+146];
	// begin inline asm
	{mul.f16 %rs414,%rs409,%rs416;
}
	// end inline asm
	// begin inline asm
	{add.f16 %rs417,%rs405,%rs414;
}
	// end inline asm
	ld.shared.u16 	%rs421, [%r7+306];
	ld.shared.u16 	%rs422, [%r8+912];
	// begin inline asm
	{mul.f16 %rs420,%rs421,%rs422;
}
	// end inline asm
	// begin inline asm
	{add.f16 %rs423,%rs411,%rs420;
}
	// end inline asm
	ld.shared.u16 	%rs428, [%r8+914];
	// begin inline asm
	{mul.f16 %rs426,%rs421,%rs428;
}
	// end inline asm
	// begin inline asm
	{add.f16 %rs429,%rs417,%rs426;
}
	// end inline asm
	ld.shared.u16 	%rs433, [%r7+594];
	ld.shared.u16 	%rs434, [%r8+1680];
	// begin inline asm
	{mul.f16 %rs432,%rs433,%rs434;
}
	// end inline asm
	// begin inline asm
	{add.f16 %rs435,%rs423,%rs432;
}
	// end inline asm
	ld.shared.u16 	%rs440, [%r8+1682];
	// begin inline asm
	{mul.f16 %rs438,%rs433,%rs440;
}
	// end inline asm
	// begin inline asm
	{add.f16 %rs441,%rs429,%rs438;
}
	// end inline asm
	ld.shared.u16 	%rs445, [%r7+20];
	ld.shared.u16 	%rs446, [%r8+160];
	// begin inline asm
	{mul.f16 %rs444,%rs445,%rs446;
}
	// end inline asm
	// begin inline asm
	{add.f16 %rs447,%rs435,%rs444;
}
	// end inline asm
	ld.shared.u16 	%rs452, [%r8+162];
	// begin inline asm
	{mul.f16 %rs450,%rs445,%rs452;
}
	// end inline asm
	// begin inline asm
	{add.f16 %rs453,%rs441,%rs450;
}
	// end inline asm
	ld.shared.u16 	%rs457, [%r7+308];
	ld.shared.u16 	%rs458, [%r8+928];
	// begin inline asm
	{mul.f16 %rs456,%rs457,%rs458;
}
	// end inline asm
	// begin inline asm
	{add.f16 %rs459,%rs447,%rs456;
}
	// end inline asm
	ld.shared.u16 	%rs464, [%r8+930];
	// begin inline asm
	{mul.f16 %rs462,%rs457,%rs464;
}
	// end inline asm
	// begin inline asm
	{add.f16 %rs465,%rs453,%rs462;
}
	// end inline asm
	ld.shared.u16 	%rs469, [%r7+596];
	ld.shared.u16 	%rs470, [%r8+1696];
	// begin inline asm
	{mul.f16 %rs468,%rs469,%rs470;
}
	// end inline asm
	// begin inline asm
	{add.f16 %rs471,%rs459,%rs468;
}
	// end inline asm
	ld.shared.u16 	%rs476, [%r8+1698];
	// begin inline asm
	{mul.f16 %rs474,%rs469,%rs476;
}
	// end inline asm
	// begin inline asm
	{add.f16 %rs477,%rs465,%rs474;
}
	// end inline asm
	ld.shared.u16 	%rs481, [%r7+22];
	ld.shared.u16 	%rs482, [%r8+176];
	// begin inline asm
	{mul.f16 %rs480,%rs481,%rs482;
}
	// end inline asm
	// begin inline asm
	{add.f16 %rs483,%rs471,%rs480;
}
	// end inline asm
	ld.shared.u16 	%rs488, [%r8+178];
	// begin inline asm
	{mul.f16 %rs486,%rs481,%rs488;
}
	// end inline asm
	// begin inline asm
	{add.f16 %rs489,%rs477,%rs486;
}
	// end inline asm
	ld.shared.u16 	%rs493, [%r7+310];
	ld.shared.u16 	%rs494, [%r8+944];
	// begin inline asm
	{mul.f16 %rs492,%rs493,%rs494;
}
	// end inline asm
	// begin inline asm
	{add.f16 %rs495,%rs483,%rs492;
}
	// end inline asm
	ld.shared.u16 	%rs500, [%r8+946];
	// begin inline asm
	{mul.f16 %rs498,%rs493,%rs500;
}
	// end inline asm
	// begin inline asm
	{add.f16 %rs501,%rs489,%rs498;
}
	// end inline asm
	ld.shared.u16 	%rs505, [%r7+598];
	ld.shared.u16 	%rs506, [%r8+1712];
	// begin inline asm
	{mul.f16 %rs504,%rs505,%rs506;
}
	// end inline asm
	// begin inline asm
	{add.f16 %rs507,%rs495,%rs504;
}
	// end inline asm
	ld.shared.u16 	%rs512, [%r8+1714];
	// begin inline asm
	{mul.f16 %rs510,%rs505,%rs512;
}
	// end inline asm
	// begin inline asm
	{add.f16 %rs513,%rs501,%rs510;
}
	// end inline asm
	ld.shared.u16 	%rs517, [%r7+24];
	ld.shared.u16 	%rs518, [%r8+192];
	// begin inline asm
	{mul.f16 %rs516,%rs517,%rs518;
}
	// end inline asm
	// begin inline asm
	{add.f16 %rs519,%rs507,%rs516;
}
	// end inline asm
	ld.shared.u16 	%rs524, [%r8+194];
	// begin inline asm
	{mul.f16 %rs522,%rs517,%rs524;
}
	// end inline asm
	// begin inline asm
	{add.f16 %rs525,%rs513,%rs522;
}
	// end inline asm
	ld.shared.u16 	%rs529, [%r7+312];
	ld.shared.u16 	%rs530, [%r8+960];
	// begin inline asm
	{mul.f16 %rs528,%rs529,%rs530;
}
	// end inline asm
	// begin inline asm
	{add.f16 %rs531,%rs519,%rs528;
}
	// end inline asm
	ld.shared.u16 	%rs536, [%r8+962];
	// begin inline asm
	{mul.f16 %rs534,%rs529,%rs536;
}
	// end inline asm
	// begin inline asm
	{add.f16 %rs537,%rs525,%rs534;
}
	// end inline asm
	ld.shared.u16 	%rs541, [%r7+600];
	ld.shared.u16 	%rs542, [%r8+1728];
	// begin inline asm
	{mul.f16 %rs540,%rs541,%rs542;
}
	// end inline asm
	// begin inline asm
	{add.f16 %rs543,%rs531,%rs540;
}
	// end inline asm
	ld.shared.u16 	%rs548, [%r8+1730];
	// begin inline asm
	{mul.f16 %rs546,%rs541,%rs548;
}
	// end inline asm
	// begin inline asm
	{add.f16 %rs549,%rs537,%rs546;
}
	// end inline asm
	ld.shared.u16 	%rs553, [%r7+26];
	ld.shared.u16 	%rs554, [%r8+208];
	// begin inline asm
	{mul.f16 %rs552,%rs553,%rs554;
}
	// end inline asm
	// begin inline asm
	{add.f16 %rs555,%rs543,%rs552;
}
	// end inline asm
	ld.shared.u16 	%rs560, [%r8+210];
	// begin inline asm
	{mul.f16 %rs558,%rs553,%rs560;
}
	// end inline asm
	// begin inline asm
	{add.f16 %rs561,%rs549,%rs558;
}
	// end inline asm
	ld.shared.u16 	%rs565, [%r7+314];
	ld.shared.u16 	%rs566, [%r8+976];
	// begin inline asm
	{mul.f16 %rs564,%rs565,%rs566;
}
	// end inline asm
	// begin inline asm
	{add.f16 %rs567,%rs555,%rs564;
}
	// end inline asm
	ld.shared.u16 	%rs572, [%r8+978];
	// begin inline asm
	{mul.f16 %rs570,%rs565,%rs572;
}
	// end inline asm
	// begin inline asm
	{add.f16 %rs573,%rs561,%rs570;
}
	// end inline asm
	ld.shared.u16 	%rs577, [%r7+602];
	ld.shared.u16 	%rs578, [%r8+1744];
	// begin inline asm
	{mul.f16 %rs576,%rs577,%rs578;
}
	// end inline asm
	// begin inline asm
	{add.f16 %rs579,%rs567,%rs576;
}
	// end inline asm
	ld.shared.u16 	%rs584, [%r8+1746];
	// begin inline asm
	{mul.f16 %rs582,%rs577,%rs584;
}
	// end inline asm
	// begin inline asm
	{add.f16 %rs585,%rs573,%rs582;
}
	// end inline asm
	ld.shared.u16 	%rs589, [%r7+28];
	ld.shared.u16 	%rs590, [%r8+224];
	// begin inline asm
	{mul.f16 %rs588,%rs589,%rs590;
}
	// end inline asm
	// begin inline asm
	{add.f16 %rs591,%rs579,%rs588;
}
	// end inline asm
	ld.shared.u16 	%rs596, [%r8+226];
	// begin inline asm
	{mul.f16 %rs594,%rs589,%rs596;
}
	// end inline asm
	// begin inline asm
	{add.f16 %rs597,%rs585,%rs594;
}
	// end inline asm
	ld.shared.u16 	%rs601, [%r7+316];
	ld.shared.u16 	%rs602, [%r8+992];
	// begin inline asm
	{mul.f16 %rs600,%rs601,%rs602;
}
	// end inline asm
	// begin inline asm
	{add.f16 %rs603,%rs591,%rs600;
}
	// end inline asm
	ld.shared.u16 	%rs608, [%r8+994];
	// begin inline asm
	{mul.f16 %rs606,%rs601,%rs608;
}
	// end inline asm
	// begin inline asm
	{add.f16 %rs609,%rs597,%rs606;
}
	// end inline asm
	ld.shared.u16 	%rs613, [%r7+604];
	ld.shared.u16 	%rs614, [%r8+1760];
	// begin inline asm
	{mul.f16 %rs612,%rs613,%rs614;
}
	// end inline asm
	// begin inline asm
	{add.f16 %rs615,%rs603,%rs612;
}
	// end inline asm
	ld.shared.u16 	%rs620, [%r8+1762];
	// begin inline asm
	{mul.f16 %rs618,%rs613,%rs620;
}
	// end inline asm
	// begin inline asm
	{add.f16 %rs621,%rs609,%rs618;
}
	// end inline asm
	ld.shared.u16 	%rs625, [%r7+30];
	ld.shared.u16 	%rs626, [%r8+240];
	// begin inline asm
	{mul.f16 %rs624,%rs625,%rs626;
}
	// end inline asm
	// begin inline asm
	{add.f16 %rs627,%rs615,%rs624;
}
	// end inline asm
	ld.shared.u16 	%rs632, [%r8+242];
	// begin inline asm
	{mul.f16 %rs630,%rs625,%rs632;
}
	// end inline asm
	// begin inline asm
	{add.f16 %rs633,%rs621,%rs630;
}
	// end inline asm
	ld.shared.u16 	%rs637, [%r7+318];
	ld.shared.u16 	%rs638, [%r8+1008];
	// begin inline asm
	{mul.f16 %rs636,%rs637,%rs638;
}
	// end inline asm
	// begin inline asm
	{add.f16 %rs639,%rs627,%rs636;
}
	// end inline asm
	ld.shared.u16 	%rs644, [%r8+1010];
	// begin inline asm
	{mul.f16 %rs642,%rs637,%rs644;
}
	// end inline asm
	// begin inline asm
	{add.f16 %rs645,%rs633,%rs642;
}
	// end inline asm
	ld.shared.u16 	%rs649, [%r7+606];
	ld.shared.u16 	%rs650, [%r8+1776];
	// begin inline asm
	{mul.f16 %rs648,%rs649,%rs650;
}
	// end inline asm
	// begin inline asm
	{add.f16 %rs651,%rs639,%rs648;
}
	// end inline asm
	ld.shared.u16 	%rs656, [%r8+1778];
	// begin inline asm
	{mul.f16 %rs654,%rs649,%rs656;
}
	// end inline asm
	// begin inline asm
	{add.f16 %rs657,%rs645,%rs654;
}
	// end inline asm
	ld.shared.u16 	%rs661, [%r7+32];
	ld.shared.u16 	%rs662, [%r8+256];
	// begin inline asm
	{mul.f16 %rs660,%rs661,%rs662;
}
	// end inline asm
	// begin inline asm
	{add.f16 %rs663,%rs651,%rs660;
}
	// end inline asm
	ld.shared.u16 	%rs668, [%r8+258];
	// begin inline asm
	{mul.f16 %rs666,%rs661,%rs668;
}
	// end inline asm
	// begin inline asm
	{add.f16 %rs669,%rs657,%rs666;
}
	// end inline asm
	ld.shared.u16 	%rs673, [%r7+320];
	ld.shared.u16 	%rs674, [%r8+1024];
	// begin inline asm
	{mul.f16 %rs672,%rs673,%rs674;
}
	// end inline asm
	// begin inline asm
	{add.f16 %rs675,%rs663,%rs672;
}
	// end inline asm
	ld.shared.u16 	%rs680, [%r8+1026];
	// begin inline asm
	{mul.f16 %rs678,%rs673,%rs680;
}
	// end inline asm
	// begin inline asm
	{add.f16 %rs681,%rs669,%rs678;
}
	// end inline asm
	ld.shared.u16 	%rs685, [%r7+608];
	ld.shared.u16 	%rs686, [%r8+1792];
	// begin inline asm
	{mul.f16 %rs684,%rs685,%rs686;
}
	// end inline asm
	// begin inline asm
	{add.f16 %rs687,%rs675,%rs684;
}
	// end inline asm
	ld.shared.u16 	%rs692, [%r8+1794];
	// begin inline asm
	{mul.f16 %rs690,%rs685,%rs692;
}
	// end inline asm
	// begin inline asm
	{add.f16 %rs693,%rs681,%rs690;
}
	// end inline asm
	ld.shared.u16 	%rs697, [%r7+34];
	ld.shared.u16 	%rs698, [%r8+272];
	// begin inline asm
	{mul.f16 %rs696,%rs697,%rs698;
}
	// end inline asm
	// begin inline asm
	{add.f16 %rs699,%rs687,%rs696;
}
	// end inline asm
	ld.shared.u16 	%rs704, [%r8+274];
	// begin inline asm
	{mul.f16 %rs702,%rs697,%rs704;
}
	// end inline asm
	// begin inline asm
	{add.f16 %rs705,%rs693,%rs702;
}
	// end inline asm
	ld.shared.u16 	%rs709, [%r7+322];
	ld.shared.u16 	%rs710, [%r8+1040];
	// begin inline asm
	{mul.f16 %rs708,%rs709,%rs710;
}
	// end inline asm
	// begin inline asm
	{add.f16 %rs711,%rs699,%rs708;
}
	// end inline asm
	ld.shared.u16 	%rs716, [%r8+1042];
	// begin inline asm
	{mul.f16 %rs714,%rs709,%rs716;
}
	// end inline asm
	// begin inline asm
	{add.f16 %rs717,%rs705,%rs714;
}
	// end inline asm
	ld.shared.u16 	%rs721, [%r7+610];
	ld.shared.u16 	%rs722, [%r8+1808];
	// begin inline asm
	{mul.f16 %rs720,%rs721,%rs722;
}
	// end inline asm
	// begin inline asm
	{add.f16 %rs723,%rs711,%rs720;
}
	// end inline asm
	ld.shared.u16 	%rs728, [%r8+1810];
	// begin inline asm
	{mul.f16 %rs726,%rs721,%rs728;
}
	// end inline asm
	// begin inline asm
	{add.f16 %rs729,%rs717,%rs726;
}
	// end inline asm
	ld.shared.u16 	%rs733, [%r7+36];
	ld.shared.u16 	%rs734, [%r8+288];
	// begin inline asm
	{mul.f16 %rs732,%rs733,%rs734;
}
	// end inline asm
	// begin inline asm
	{add.f16 %rs735,%rs723,%rs732;
}
	// end inline asm
	ld.shared.u16 	%rs740, [%r8+290];
	// begin inline asm
	{mul.f16 %rs738,%rs733,%rs740;
}
	// end inline asm
	// begin inline asm
	{add.f16 %rs741,%rs729,%rs738;
}
	// end inline asm
	ld.shared.u16 	%rs745, [%r7+324];
	ld.shared.u16 	%rs746, [%r8+1056];
	// begin inline asm
	{mul.f16 %rs744,%rs745,%rs746;
}
	// end inline asm
	// begin inline asm
	{add.f16 %rs747,%rs735,%rs744;
}
	// end inline asm
	ld.shared.u16 	%rs752, [%r8+1058];
	// begin inline asm
	{mul.f16 %rs750,%rs745,%rs752;
}
	// end inline asm
	// begin inline asm
	{add.f16 %rs753,%rs741,%rs750;
}
	// end inline asm
	ld.shared.u16 	%rs757, [%r7+612];
	ld.shared.u16 	%rs758, [%r8+1824];
	// begin inline asm
	{mul.f16 %rs756,%rs757,%rs758;
}
	// end inline asm
	// begin inline asm
	{add.f16 %rs759,%rs747,%rs756;
}
	// end inline asm
	ld.shared.u16 	%rs764, [%r8+1826];
	// begin inline asm
	{mul.f16 %rs762,%rs757,%rs764;
}
	// end inline asm
	// begin inline asm
	{add.f16 %rs765,%rs753,%rs762;
}
	// end inline asm
	ld.shared.u16 	%rs769, [%r7+38];
	ld.shared.u16 	%rs770, [%r8+304];
	// begin inline asm
	{mul.f16 %rs768,%rs769,%rs770;
}
	// end inline asm
	// begin inline asm
	{add.f16 %rs771,%rs759,%rs768;
}
	// end inline asm
	ld.shared.u16 	%rs776, [%r8+306];
	// begin inline asm
	{mul.f16 %rs774,%rs769,%rs776;
}
	// end inline asm
	// begin inline asm
	{add.f16 %rs777,%rs765,%rs774;
}
	// end inline asm
	ld.shared.u16 	%rs781, [%r7+326];
	ld.shared.u16 	%rs782, [%r8+1072];
	// begin inline asm
	{mul.f16 %rs780,%rs781,%rs782;
}
	// end inline asm
	// begin inline asm
	{add.f16 %rs783,%rs771,%rs780;
}
	// end inline asm
	ld.shared.u16 	%rs788, [%r8+1074];
	// begin inline asm
	{mul.f16 %rs786,%rs781,%rs788;
}
	// end inline asm
	// begin inline asm
	{add.f16 %rs789,%rs777,%rs786;
}
	// end inline asm
	ld.shared.u16 	%rs793, [%r7+614];
	ld.shared.u16 	%rs794, [%r8+1840];
	// begin inline asm
	{mul.f16 %rs792,%rs793,%rs794;
}
	// end inline asm
	// begin inline asm
	{add.f16 %rs795,%rs783,%rs792;
}
	// end inline asm
	ld.shared.u16 	%rs800, [%r8+1842];
	// begin inline asm
	{mul.f16 %rs798,%rs793,%rs800;
}
	// end inline asm
	// begin inline asm
	{add.f16 %rs801,%rs789,%rs798;
}
	// end inline asm
	ld.shared.u16 	%rs805, [%r7+40];
	ld.shared.u16 	%rs806, [%r8+320];
	// begin inline asm
	{mul.f16 %rs804,%rs805,%rs806;
}
	// end inline asm
	// begin inline asm
	{add.f16 %rs807,%rs795,%rs804;
}
	// end inline asm
	ld.shared.u16 	%rs812, [%r8+322];
	// begin inline asm
	{mul.f16 %rs810,%rs805,%rs812;
}
	// end inline asm
	// begin inline asm
	{add.f16 %rs813,%rs801,%rs810;
}
	// end inline asm
	ld.shared.u16 	%rs817, [%r7+328];
	ld.shared.u16 	%rs818, [%r8+1088];
	// begin inline asm
	{mul.f16 %rs816,%rs817,%rs818;
}
	// end inline asm
	// begin inline asm
	{add.f16 %rs819,%rs807,%rs816;
}
	// end inline asm
	ld.shared.u16 	%rs824, [%r8+1090];
	// begin inline asm
	{mul.f16 %rs822,%rs817,%rs824;
}
	// end inline asm
	// begin inline asm
	{add.f16 %rs825,%rs813,%rs822;
}
	// end inline asm
	ld.shared.u16 	%rs829, [%r7+616];
	ld.shared.u16 	%rs830, [%r8+1856];
	// begin inline asm
	{mul.f16 %rs828,%rs829,%rs830;
}
	// end inline asm
	// begin inline asm
	{add.f16 %rs831,%rs819,%rs828;
}
	// end inline asm
	ld.shared.u16 	%rs836, [%r8+1858];
	// begin inline asm
	{mul.f16 %rs834,%rs829,%rs836;
}
	// end inline asm
	// begin inline asm
	{add.f16 %rs837,%rs825,%rs834;
}
	// end inline asm
	ld.shared.u16 	%rs841, [%r7+42];
	ld.shared.u16 	%rs842, [%r8+336];
	// begin inline asm
	{mul.f16 %rs840,%rs841,%rs842;
}
	// end inline asm
	// begin inline asm
	{add.f16 %rs843,%rs831,%rs840;
}
	// end inline asm
	ld.shared.u16 	%rs848, [%r8+338];
	// begin inline asm
	{mul.f16 %rs846,%rs841,%rs848;
}
	// end inline asm
	// begin inline asm
	{add.f16 %rs849,%rs837,%rs846;
}
	// end inline asm
	ld.shared.u16 	%rs853, [%r7+330];
	ld.shared.u16 	%rs854, [%r8+1104];
	// begin inline asm
	{mul.f16 %rs852,%rs853,%rs854;
}
	// end inline asm
	// begin inline asm
	{add.f16 %rs855,%rs843,%rs852;
}
	// end inline asm
	ld.shared.u16 	%rs860, [%r8+1106];
	// begin inline asm
	{mul.f16 %rs858,%rs853,%rs860;
}
	// end inline asm
	// begin inline asm
	{add.f16 %rs861,%rs849,%rs858;
}
	// end inline asm
	ld.shared.u16 	%rs865, [%r7+618];
	ld.shared.u16 	%rs866, [%r8+1872];
	// begin inline asm
	{mul.f16 %rs864,%rs865,%rs866;
}
	// end inline asm
	// begin inline asm
	{add.f16 %rs867,%rs855,%rs864;
}
	// end inline asm
	ld.shared.u16 	%rs872, [%r8+1874];
	// begin inline asm
	{mul.f16 %rs870,%rs865,%rs872;
}
	// end inline asm
	// begin inline asm
	{add.f16 %rs873,%rs861,%rs870;
}
	// end inline asm
	ld.shared.u16 	%rs877, [%r7+44];
	ld.shared.u16 	%rs878, [%r8+352];
	// begin inline asm
	{mul.f16 %rs876,%rs877,%rs878;
}
	// end inline asm
	// begin inline asm
	{add.f16 %rs879,%rs867,%rs876;
}
	// end inline asm
	ld.shared.u16 	%rs884, [%r8+354];
	// begin inline asm
	{mul.f16 %rs882,%rs877,%rs884;
}
	// end inline asm
	// begin inline asm
	{add.f16 %rs885,%rs873,%rs882;
}
	// end inline asm
	ld.shared.u16 	%rs889, [%r7+332];
	ld.shared.u16 	%rs890, [%r8+1120];
	// begin inline asm
	{mul.f16 %rs888,%rs889,%rs890;
}
	// end inline asm
	// begin inline asm
	{add.f16 %rs891,%rs879,%rs888;
}
	// end inline asm
	ld.shared.u16 	%rs896, [%r8+1122];
	// begin inline asm
	{mul.f16 %rs894,%rs889,%rs896;
}
	// end inline asm
	// begin inline asm
	{add.f16 %rs897,%rs885,%rs894;
}
	// end inline asm
	ld.shared.u16 	%rs901, [%r7+620];
	ld.shared.u16 	%rs902, [%r8+1888];
	// begin inline asm
	{mul.f16 %rs900,%rs901,%rs902;
}
	// end inline asm
	// begin inline asm
	{add.f16 %rs903,%rs891,%rs900;
}
	// end inline asm
	ld.shared.u16 	%rs908, [%r8+1890];
	// begin inline asm
	{mul.f16 %rs906,%rs901,%rs908;
}
	// end inline asm
	// begin inline asm
	{add.f16 %rs909,%rs897,%rs906;
}
	// end inline asm
	ld.shared.u16 	%rs913, [%r7+46];
	ld.shared.u16 	%rs914, [%r8+368];
	// begin inline asm
	{mul.f16 %rs912,%rs913,%rs914;
}
	// end inline asm
	// begin inline asm
	{add.f16 %rs915,%rs903,%rs912;
}
	// end inline asm
	ld.shared.u16 	%rs920, [%r8+370];
	// begin inline asm
	{mul.f16 %rs918,%rs913,%rs920;
}
	// end inline asm
	// begin inline asm
	{add.f16 %rs921,%rs909,%rs918;
}
	// end inline asm
	ld.shared.u16 	%rs925, [%r7+334];
	ld.shared.u16 	%rs926, [%r8+1136];
	// begin inline asm
	{mul.f16 %rs924,%rs925,%rs926;
}
	// end inline asm
	// begin inline asm
	{add.f16 %rs927,%rs915,%rs924;
}
	// end inline asm
	ld.shared.u16 	%rs932, [%r8+1138];
	// begin inline asm
	{mul.f16 %rs930,%rs925,%rs932;
}
	// end inline asm
	// begin inline asm
	{add.f16 %rs933,%rs921,%rs930;
}
	// end inline asm
	ld.shared.u16 	%rs937, [%r7+622];
	ld.shared.u16 	%rs938, [%r8+1904];
	// begin inline asm
	{mul.f16 %rs936,%rs937,%rs938;
}
	// end inline asm
	// begin inline asm
	{add.f16 %rs939,%rs927,%rs936;
}
	// end inline asm
	ld.shared.u16 	%rs944, [%r8+1906];
	// begin inline asm
	{mul.f16 %rs942,%rs937,%rs944;
}
	// end inline asm
	// begin inline asm
	{add.f16 %rs945,%rs933,%rs942;
}
	// end inline asm
	ld.shared.u16 	%rs949, [%r7+48];
	ld.shared.u16 	%rs950, [%r8+384];
	// begin inline asm
	{mul.f16 %rs948,%rs949,%rs950;
}
	// end inline asm
	// begin inline asm
	{add.f16 %rs951,%rs939,%rs948;
}
	// end inline asm
	ld.shared.u16 	%rs956, [%r8+386];
	// begin inline asm
	{mul.f16 %rs954,%rs949,%rs956;
}
	// end inline asm
	// begin inline asm
	{add.f16 %rs957,%rs945,%rs954;
}
	// end inline asm
	ld.shared.u16 	%rs961, [%r7+336];
	ld.shared.u16 	%rs962, [%r8+1152];
	// begin inline asm
	{mul.f16 %rs960,%rs961,%rs962;
}
	// end inline asm
	// begin inline asm
	{add.f16 %rs963,%rs951,%rs960;
}
	// end inline asm
	ld.shared.u16 	%rs968, [%r8+1154];
	// begin inline asm
	{mul.f16 %rs966,%rs961,%rs968;
}
	// end inline asm
	// begin inline asm
	{add.f16 %rs969,%rs957,%rs966;
}
	// end inline asm
	ld.shared.u16 	%rs973, [%r7+624];
	ld.shared.u16 	%rs974, [%r8+1920];
	// begin inline asm
	{mul.f16 %rs972,%rs973,%rs974;
}
	// end inline asm
	// begin inline asm
	{add.f16 %rs975,%rs963,%rs972;
}
	// end inline asm
	ld.shared.u16 	%rs980, [%r8+1922];
	// begin inline asm
	{mul.f16 %rs978,%rs973,%rs980;
}
	// end inline asm
	// begin inline asm
	{add.f16 %rs981,%rs969,%rs978;
}
	// end inline asm
	ld.shared.u16 	%rs985, [%r7+50];
	ld.shared.u16 	%rs986, [%r8+400];
	// begin inline asm
	{mul.f16 %rs984,%rs985,%rs986;
}
	// end inline asm
	// begin inline asm
	{add.f16 %rs987,%rs975,%rs984;
}
	// end inline asm
	ld.shared.u16 	%rs992, [%r8+402];
	// begin inline asm
	{mul.f16 %rs990,%rs985,%rs992;
}
	// end inline asm
	// begin inline asm
	{add.f16 %rs993,%rs981,%rs990;
}
	// end inline asm
	ld.shared.u16 	%rs997, [%r7+338];
	ld.shared.u16 	%rs998, [%r8+1168];
	// begin inline asm
	{mul.f16 %rs996,%rs997,%rs998;
}
	// end inline asm
	// begin inline asm
	{add.f16 %rs999,%rs987,%rs996;
}
	// end inline asm
	ld.shared.u16 	%rs1004, [%r8+1170];
	// begin inline asm
	{mul.f16 %rs1002,%rs997,%rs1004;
}
	// end inline asm
	// begin inline asm
	{add.f16 %rs1005,%rs993,%rs1002;
}
	// end inline asm
	ld.shared.u16 	%rs1009, [%r7+626];
	ld.shared.u16 	%rs1010, [%r8+1936];
	// begin inline asm
	{mul.f16 %rs1008,%rs1009,%rs1010;
}
	// end inline asm
	// begin inline asm
	{add.f16 %rs1011,%rs999,%rs1008;
}
	// end inline asm
	ld.shared.u16 	%rs1016, [%r8+1938];
	// begin inline asm
	{mul.f16 %rs1014,%rs1009,%rs1016;
}
	// end inline asm
	// begin inline asm
	{add.f16 %rs1017,%rs1005,%rs1014;
}
	// end inline asm
	ld.shared.u16 	%rs1021, [%r7+52];
	ld.shared.u16 	%rs1022, [%r8+416];
	// begin inline asm
	{mul.f16 %rs1020,%rs1021,%rs1022;
}
	// end inline asm
	// begin inline asm
	{add.f16 %rs1023,%rs1011,%rs1020;
}
	// end inline asm
	ld.shared.u16 	%rs1028, [%r8+418];
	// begin inline asm
	{mul.f16 %rs1026,%rs1021,%rs1028;
}
	// end inline asm
	// begin inline asm
	{add.f16 %rs1029,%rs1017,%rs1026;
}
	// end inline asm
	ld.shared.u16 	%rs1033, [%r7+340];
	ld.shared.u16 	%rs1034, [%r8+1184];
	// begin inline asm
	{mul.f16 %rs1032,%rs1033,%rs1034;
}
	// end inline asm
	// begin inline asm
	{add.f16 %rs1035,%rs1023,%rs1032;
}
	// end inline asm
	ld.shared.u16 	%rs1040, [%r8+1186];
	// begin inline asm
	{mul.f16 %rs1038,%rs1033,%rs1040;
}
	// end inline asm
	// begin inline asm
	{add.f16 %rs1041,%rs1029,%rs1038;
}
	// end inline asm
	ld.shared.u16 	%rs1045, [%r7+628];
	ld.shared.u16 	%rs1046, [%r8+1952];
	// begin inline asm
	{mul.f16 %rs1044,%rs1045,%rs1046;
}
	// end inline asm
	// begin inline asm
	{add.f16 %rs1047,%rs1035,%rs1044;
}
	// end inline asm
	ld.shared.u16 	%rs1052, [%r8+1954];
	// begin inline asm
	{mul.f16 %rs1050,%rs1045,%rs1052;
}
	// end inline asm
	// begin inline asm
	{add.f16 %rs1053,%rs1041,%rs1050;
}
	// end inline asm
	ld.shared.u16 	%rs1057, [%r7+54];
	ld.shared.u16 	%rs1058, [%r8+432];
	// begin inline asm
	{mul.f16 %rs1056,%rs1057,%rs1058;
}
	// end inline asm
	// begin inline asm
	{add.f16 %rs1059,%rs1047,%rs1056;
}
	// end inline asm
	ld.shared.u16 	%rs1064, [%r8+434];
	// begin inline asm
	{mul.f16 %rs1062,%rs1057,%rs1064;
}
	// end inline asm
	// begin inline asm
	{add.f16 %rs1065,%rs1053,%rs1062;
}
	// end inline asm
	ld.shared.u16 	%rs1069, [%r7+342];
	ld.shared.u16 	%rs1070, [%r8+1200];
	// begin inline asm
	{mul.f16 %rs1068,%rs1069,%rs1070;
}
	// end inline asm
	// begin inline asm
	{add.f16 %rs1071,%rs1059,%rs1068;
}
	// end inline asm
	ld.shared.u16 	%rs1076, [%r8+1202];
	// begin inline asm
	{mul.f16 %rs1074,%rs1069,%rs1076;
}
	// end inline asm
	// begin inline asm
	{add.f16 %rs1077,%rs1065,%rs1074;
}
	// end inline asm
	ld.shared.u16 	%rs1081, [%r7+630];
	ld.shared.u16 	%rs1082, [%r8+1968];
	// begin inline asm
	{mul.f16 %rs1080,%rs1081,%rs1082;
}
	// end inline asm
	// begin inline asm
	{add.f16 %rs1083,%rs1071,%rs1080;
}
	// end inline asm
	ld.shared.u16 	%rs1088, [%r8+1970];
	// begin inline asm
	{mul.f16 %rs1086,%rs1081,%rs1088;
}
	// end inline asm
	// begin inline asm
	{add.f16 %rs1089,%rs1077,%rs1086;
}
	// end inline asm
	ld.shared.u16 	%rs1093, [%r7+56];
	ld.shared.u16 	%rs1094, [%r8+448];
	// begin inline asm
	{mul.f16 %rs1092,%rs1093,%rs1094;
}
	// end inline asm
	// begin inline asm
	{add.f16 %rs1095,%rs1083,%rs1092;
}
	// end inline asm
	ld.shared.u16 	%rs1100, [%r8+450];
	// begin inline asm
	{mul.f16 %rs1098,%rs1093,%rs1100;
}
	// end inline asm
	// begin inline asm
	{add.f16 %rs1101,%rs1089,%rs1098;
}
	// end inline asm
	ld.shared.u16 	%rs1105, [%r7+344];
	ld.shared.u16 	%rs1106, [%r8+1216];
	// begin inline asm
	{mul.f16 %rs1104,%rs1105,%rs1106;
}
	// end inline asm
	// begin inline asm
	{add.f16 %rs1107,%rs1095,%rs1104;
}
	// end inline asm
	ld.shared.u16 	%rs1112, [%r8+1218];
	// begin inline asm
	{mul.f16 %rs1110,%rs1105,%rs1112;
}
	// end inline asm
	// begin inline asm
	{add.f16 %rs1113,%rs1101,%rs1110;
}
	// end inline asm
	ld.shared.u16 	%rs1117, [%r7+632];
	ld.shared.u16 	%rs1118, [%r8+1984];
	// begin inline asm
	{mul.f16 %rs1116,%rs1117,%rs1118;
}
	// end inline asm
	// begin inline asm
	{add.f16 %rs1119,%rs1107,%rs1116;
}
	// end inline asm
	ld.shared.u16 	%rs1124, [%r8+1986];
	// begin inline asm
	{mul.f16 %rs1122,%rs1117,%rs1124;
}
	// end inline asm
	// begin inline asm
	{add.f16 %rs1125,%rs1113,%rs1122;
}
	// end inline asm
	ld.shared.u16 	%rs1129, [%r7+58];
	ld.shared.u16 	%rs1130, [%r8+464];
	// begin inline asm
	{mul.f16 %rs1128,%rs1129,%rs1130;
}
	// end inline asm
	// begin inline asm
	{add.f16 %rs1131,%rs1119,%rs1128;
}
	// end inline asm
	ld.shared.u16 	%rs1136, [%r8+466];
	// begin inline asm
	{mul.f16 %rs1134,%rs1129,%rs1136;
}
	// end inline asm
	// begin inline asm
	{add.f16 %rs1137,%rs1125,%rs1134;
}
	// end inline asm
	ld.shared.u16 	%rs1141, [%r7+346];
	ld.shared.u16 	%rs1142, [%r8+1232];
	// begin inline asm
	{mul.f16 %rs1140,%rs1141,%rs1142;
}
	// end inline asm
	// begin inline asm
	{add.f16 %rs1143,%rs1131,%rs1140;
}
	// end inline asm
	ld.shared.u16 	%rs1148, [%r8+1234];
	// begin inline asm
	{mul.f16 %rs1146,%rs1141,%rs1148;
}
	// end inline asm
	// begin inline asm
	{add.f16 %rs1149,%rs1137,%rs1146;
}
	// end inline asm
	ld.shared.u16 	%rs1153, [%r7+634];
	ld.shared.u16 	%rs1154, [%r8+2000];
	// begin inline asm
	{mul.f16 %rs1152,%rs1153,%rs1154;
}
	// end inline asm
	// begin inline asm
	{add.f16 %rs1155,%rs1143,%rs1152;
}
	// end inline asm
	ld.shared.u16 	%rs1160, [%r8+2002];
	// begin inline asm
	{mul.f16 %rs1158,%rs1153,%rs1160;
}
	// end inline asm
	// begin inline asm
	{add.f16 %rs1161,%rs1149,%rs1158;
}
	// end inline asm
	ld.shared.u16 	%rs1165, [%r7+60];
	ld.shared.u16 	%rs1166, [%r8+480];
	// begin inline asm
	{mul.f16 %rs1164,%rs1165,%rs1166;
}
	// end inline asm
	// begin inline asm
	{add.f16 %rs1167,%rs1155,%rs1164;
}
	// end inline asm
	ld.shared.u16 	%rs1172, [%r8+482];
	// begin inline asm
	{mul.f16 %rs1170,%rs1165,%rs1172;
}
	// end inline asm
	// begin inline asm
	{add.f16 %rs1173,%rs1161,%rs1170;
}
	// end inline asm
	ld.shared.u16 	%rs1177, [%r7+348];
	ld.shared.u16 	%rs1178, [%r8+1248];
	// begin inline asm
	{mul.f16 %rs1176,%rs1177,%rs1178;
}
	// end inline asm
	// begin inline asm
	{add.f16 %rs1179,%rs1167,%rs1176;
}
	// end inline asm
	ld.shared.u16 	%rs1184, [%r8+1250];
	// begin inline asm
	{mul.f16 %rs1182,%rs1177,%rs1184;
}
	// end inline asm
	// begin inline asm
	{add.f16 %rs1185,%rs1173,%rs1182;
}
	// end inline asm
	ld.shared.u16 	%rs1189, [%r7+636];
	ld.shared.u16 	%rs1190, [%r8+2016];
	// begin inline asm
	{mul.f16 %rs1188,%rs1189,%rs1190;
}
	// end inline asm
	// begin inline asm
	{add.f16 %rs1191,%rs1179,%rs1188;
}
	// end inline asm
	ld.shared.u16 	%rs1196, [%r8+2018];
	// begin inline asm
	{mul.f16 %rs1194,%rs1189,%rs1196;
}
	// end inline asm
	// begin inline asm
	{add.f16 %rs1197,%rs1185,%rs1194;
}
	// end inline asm
	ld.shared.u16 	%rs1201, [%r7+62];
	ld.shared.u16 	%rs1202, [%r8+496];
	// begin inline asm
	{mul.f16 %rs1200,%rs1201,%rs1202;
}
	// end inline asm
	// begin inline asm
	{add.f16 %rs1203,%rs1191,%rs1200;
}
	// end inline asm
	ld.shared.u16 	%rs1208, [%r8+498];
	// begin inline asm
	{mul.f16 %rs1206,%rs1201,%rs1208;
}
	// end inline asm
	// begin inline asm
	{add.f16 %rs1209,%rs1197,%rs1206;
}
	// end inline asm
	ld.shared.u16 	%rs1213, [%r7+350];
	ld.shared.u16 	%rs1214, [%r8+1264];
	// begin inline asm
	{mul.f16 %rs1212,%rs1213,%rs1214;
}
	// end inline asm
	// begin inline asm
	{add.f16 %rs1215,%rs1203,%rs1212;
}
	// end inline asm
	ld.shared.u16 	%rs1220, [%r8+1266];
	// begin inline asm
	{mul.f16 %rs1218,%rs1213,%rs1220;
}
	// end inline asm
	// begin inline asm
	{add.f16 %rs1221,%rs1209,%rs1218;
}
	// end inline asm
	ld.shared.u16 	%rs1225, [%r7+638];
	ld.shared.u16 	%rs1226, [%r8+2032];
	// begin inline asm
	{mul.f16 %rs1224,%rs1225,%rs1226;
}
	// end inline asm
	// begin inline asm
	{add.f16 %rs1227,%rs1215,%rs1224;
}
	// end inline asm
	ld.shared.u16 	%rs1232, [%r8+2034];
	// begin inline asm
	{mul.f16 %rs1230,%rs1225,%rs1232;
}
	// end inline asm
	// begin inline asm
	{add.f16 %rs1233,%rs1221,%rs1230;
}
	// end inline asm
	ld.shared.u16 	%rs1237, [%r7+64];
	ld.shared.u16 	%rs1238, [%r8+512];
	// begin inline asm
	{mul.f16 %rs1236,%rs1237,%rs1238;
}
	// end inline asm
	// begin inline asm
	{add.f16 %rs1239,%rs1227,%rs1236;
}
	// end inline asm
	ld.shared.u16 	%rs1244, [%r8+514];
	// begin inline asm
	{mul.f16 %rs1242,%rs1237,%rs1244;
}
	// end inline asm
	// begin inline asm
	{add.f16 %rs1245,%rs1233,%rs1242;
}
	// end inline asm
	ld.shared.u16 	%rs1249, [%r7+352];
	ld.shared.u16 	%rs1250, [%r8+1280];
	// begin inline asm
	{mul.f16 %rs1248,%rs1249,%rs1250;
}
	// end inline asm
	// begin inline asm
	{add.f16 %rs1251,%rs1239,%rs1248;
}
	// end inline asm
	ld.shared.u16 	%rs1256, [%r8+1282];
	// begin inline asm
	{mul.f16 %rs1254,%rs1249,%rs1256;
}
	// end inline asm
	// begin inline asm
	{add.f16 %rs1257,%rs1245,%rs1254;
}
	// end inline asm
	ld.shared.u16 	%rs1261, [%r7+640];
	ld.shared.u16 	%rs1262, [%r8+2048];
	// begin inline asm
	{mul.f16 %rs1260,%rs1261,%rs1262;
}
	// end inline asm
	// begin inline asm
	{add.f16 %rs1263,%rs1251,%rs1260;
}
	// end inline asm
	ld.shared.u16 	%rs1268, [%r8+2050];
	// begin inline asm
	{mul.f16 %rs1266,%rs1261,%rs1268;
}
	// end inline asm
	// begin inline asm
	{add.f16 %rs1269,%rs1257,%rs1266;
}
	// end inline asm
	ld.shared.u16 	%rs1273, [%r7+66];
	ld.shared.u16 	%rs1274, [%r8+528];
	// begin inline asm
	{mul.f16 %rs1272,%rs1273,%rs1274;
}
	// end inline asm
	// begin inline asm
	{add.f16 %rs1275,%rs1263,%rs1272;
}
	// end inline asm
	ld.shared.u16 	%rs1280, [%r8+530];
	// begin inline asm
	{mul.f16 %rs1278,%rs1273,%rs1280;
}
	// end inline asm
	// begin inline asm
	{add.f16 %rs1281,%rs1269,%rs1278;
}
	// end inline asm
	ld.shared.u16 	%rs1285, [%r7+354];
	ld.shared.u16 	%rs1286, [%r8+1296];
	// begin inline asm
	{mul.f16 %rs1284,%rs1285,%rs1286;
}
	// end inline asm
	// begin inline asm
	{add.f16 %rs1287,%rs1275,%rs1284;
}
	// end inline asm
	ld.shared.u16 	%rs1292, [%r8+1298];
	// begin inline asm
	{mul.f16 %rs1290,%rs1285,%rs1292;
}
	// end inline asm
	// begin inline asm
	{add.f16 %rs1293,%rs1281,%rs1290;
}
	// end inline asm
	ld.shared.u16 	%rs1297, [%r7+642];
	ld.shared.u16 	%rs1298, [%r8+2064];
	// begin inline asm
	{mul.f16 %rs1296,%rs1297,%rs1298;
}
	// end inline asm
	// begin inline asm
	{add.f16 %rs1299,%rs1287,%rs1296;
}
	// end inline asm
	ld.shared.u16 	%rs1304, [%r8+2066];
	// begin inline asm
	{mul.f16 %rs1302,%rs1297,%rs1304;
}
	// end inline asm
	// begin inline asm
	{add.f16 %rs1305,%rs1293,%rs1302;
}
	// end inline asm
	ld.shared.u16 	%rs1309, [%r7+68];
	ld.shared.u16 	%rs1310, [%r8+544];
	// begin inline asm
	{mul.f16 %rs1308,%rs1309,%rs1310;
}
	// end inline asm
	// begin inline asm
	{add.f16 %rs1311,%rs1299,%rs1308;
}
	// end inline asm
	ld.shared.u16 	%rs1316, [%r8+546];
	// begin inline asm
	{mul.f16 %rs1314,%rs1309,%rs1316;
}
	// end inline asm
	// begin inline asm
	{add.f16 %rs1317,%rs1305,%rs1314;
}
	// end inline asm
	ld.shared.u16 	%rs1321, [%r7+356];
	ld.shared.u16 	%rs1322, [%r8+1312];
	// begin inline asm
	{mul.f16 %rs1320,%rs1321,%rs1322;
}
	// end inline asm
	// begin inline asm
	{add.f16 %rs1323,%rs1311,%rs1320;
}
	// end inline asm
	ld.shared.u16 	%rs1328, [%r8+1314];
	// begin inline asm
	{mul.f16 %rs1326,%rs1321,%rs1328;
}
	// end inline asm
	// begin inline asm
	{add.f16 %rs1329,%rs1317,%rs1326;
}
	// end inline asm
	ld.shared.u16 	%rs1333, [%r7+644];
	ld.shared.u16 	%rs1334, [%r8+2080];
	// begin inline asm
	{mul.f16 %rs1332,%rs1333,%rs1334;
}
	// end inline asm
	// begin inline asm
	{add.f16 %rs1335,%rs1323,%rs1332;
}
	// end inline asm
	ld.shared.u16 	%rs1340, [%r8+2082];
	// begin inline asm
	{mul.f16 %rs1338,%rs1333,%rs1340;
}
	// end inline asm
	// begin inline asm
	{add.f16 %rs1341,%rs1329,%rs1338;
}
	// end inline asm
	ld.shared.u16 	%rs1345, [%r7+70];
	ld.shared.u16 	%rs1346, [%r8+560];
	// begin inline asm
	{mul.f16 %rs1344,%rs1345,%rs1346;
}
	// end inline asm
	// begin inline asm
	{add.f16 %rs1347,%rs1335,%rs1344;
}
	// end inline asm
	ld.shared.u16 	%rs1352, [%r8+562];
	// begin inline asm
	{mul.f16 %rs1350,%rs1345,%rs1352;
}
	// end inline asm
	// begin inline asm
	{add.f16 %rs1353,%rs1341,%rs1350;
}
	// end inline asm
	ld.shared.u16 	%rs1357, [%r7+358];
	ld.shared.u16 	%rs1358, [%r8+1328];
	// begin inline asm
	{mul.f16 %rs1356,%rs1357,%rs1358;
}
	// end inline asm
	// begin inline asm
	{add.f16 %rs1359,%rs1347,%rs1356;
}
	// end inline asm
	ld.shared.u16 	%rs1364, [%r8+1330];
	// begin inline asm
	{mul.f16 %rs1362,%rs1357,%rs1364;
}
	// end inline asm
	// begin inline asm
	{add.f16 %rs1365,%rs1353,%rs1362;
}
	// end inline asm
	ld.shared.u16 	%rs1369, [%r7+646];
	ld.shared.u16 	%rs1370, [%r8+2096];
	// begin inline asm
	{mul.f16 %rs1368,%rs1369,%rs1370;
}
	// end inline asm
	// begin inline asm
	{add.f16 %rs1371,%rs1359,%rs1368;
}
	// end inline asm
	ld.shared.u16 	%rs1376, [%r8+2098];
	// begin inline asm
	{mul.f16 %rs1374,%rs1369,%rs1376;
}
	// end inline asm
	// begin inline asm
	{add.f16 %rs1377,%rs1365,%rs1374;
}
	// end inline asm
	ld.shared.u16 	%rs1381, [%r7+72];
	ld.shared.u16 	%rs1382, [%r8+576];
	// begin inline asm
	{mul.f16 %rs1380,%rs1381,%rs1382;
}
	// end inline asm
	// begin inline asm
	{add.f16 %rs1383,%rs1371,%rs1380;
}
	// end inline asm
	ld.shared.u16 	%rs1388, [%r8+578];
	// begin inline asm
	{mul.f16 %rs1386,%rs1381,%rs1388;
}
	// end inline asm
	// begin inline asm
	{add.f16 %rs1389,%rs1377,%rs1386;
}
	// end inline asm
	ld.shared.u16 	%rs1393, [%r7+360];
	ld.shared.u16 	%rs1394, [%r8+1344];
	// begin inline asm
	{mul.f16 %rs1392,%rs1393,%rs1394;
}
	// end inline asm
	// begin inline asm
	{add.f16 %rs1395,%rs1383,%rs1392;
}
	// end inline asm
	ld.shared.u16 	%rs1400, [%r8+1346];
	// begin inline asm
	{mul.f16 %rs1398,%rs1393,%rs1400;
}
	// end inline asm
	// begin inline asm
	{add.f16 %rs1401,%rs1389,%rs1398;
}
	// end inline asm
	ld.shared.u16 	%rs1405, [%r7+648];
	ld.shared.u16 	%rs1406, [%r8+2112];
	// begin inline asm
	{mul.f16 %rs1404,%rs1405,%rs1406;
}
	// end inline asm
	// begin inline asm
	{add.f16 %rs1407,%rs1395,%rs1404;
}
	// end inline asm
	ld.shared.u16 	%rs1412, [%r8+2114];
	// begin inline asm
	{mul.f16 %rs1410,%rs1405,%rs1412;
}
	// end inline asm
	// begin inline asm
	{add.f16 %rs1413,%rs1401,%rs1410;
}
	// end inline asm
	ld.shared.u16 	%rs1417, [%r7+74];
	ld.shared.u16 	%rs1418, [%r8+592];
	// begin inline asm
	{mul.f16 %rs1416,%rs1417,%rs1418;
}
	// end inline asm
	// begin inline asm
	{add.f16 %rs1419,%rs1407,%rs1416;
}
	// end inline asm
	ld.shared.u16 	%rs1424, [%r8+594];
	// begin inline asm
	{mul.f16 %rs1422,%rs1417,%rs1424;
}
	// end inline asm
	// begin inline asm
	{add.f16 %rs1425,%rs1413,%rs1422;
}
	// end inline asm
	ld.shared.u16 	%rs1429, [%r7+362];
	ld.shared.u16 	%rs1430, [%r8+1360];
	// begin inline asm
	{mul.f16 %rs1428,%rs1429,%rs1430;
}
	// end inline asm
	// begin inline asm
	{add.f16 %rs1431,%rs1419,%rs1428;
}
	// end inline asm
	ld.shared.u16 	%rs1436, [%r8+1362];
	// begin inline asm
	{mul.f16 %rs1434,%rs1429,%rs1436;
}
	// end inline asm
	// begin inline asm
	{add.f16 %rs1437,%rs1425,%rs1434;
}
	// end inline asm
	ld.shared.u16 	%rs1441, [%r7+650];
	ld.shared.u16 	%rs1442, [%r8+2128];
	// begin inline asm
	{mul.f16 %rs1440,%rs1441,%rs1442;
}
	// end inline asm
	// begin inline asm
	{add.f16 %rs1443,%rs1431,%rs1440;
}
	// end inline asm
	ld.shared.u16 	%rs1448, [%r8+2130];
	// begin inline asm
	{mul.f16 %rs1446,%rs1441,%rs1448;
}
	// end inline asm
	// begin inline asm
	{add.f16 %rs1449,%rs1437,%rs1446;
}
	// end inline asm
	ld.shared.u16 	%rs1453, [%r7+76];
	ld.shared.u16 	%rs1454, [%r8+608];
	// begin inline asm
	{mul.f16 %rs1452,%rs1453,%rs1454;
}
	// end inline asm
	// begin inline asm
	{add.f16 %rs1455,%rs1443,%rs1452;
}
	// end inline asm
	ld.shared.u16 	%rs1460, [%r8+610];
	// begin inline asm
	{mul.f16 %rs1458,%rs1453,%rs1460;
}
	// end inline asm
	// begin inline asm
	{add.f16 %rs1461,%rs1449,%rs1458;
}
	// end inline asm
	ld.shared.u16 	%rs1465, [%r7+364];
	ld.shared.u16 	%rs1466, [%r8+1376];
	// begin inline asm
	{mul.f16 %rs1464,%rs1465,%rs1466;
}
	// end inline asm
	// begin inline asm
	{add.f16 %rs1467,%rs1455,%rs1464;
}
	// end inline asm
	ld.shared.u16 	%rs1472, [%r8+1378];
	// begin inline asm
	{mul.f16 %rs1470,%rs1465,%rs1472;
}
	// end inline asm
	// begin inline asm
	{add.f16 %rs1473,%rs1461,%rs1470;
}
	// end inline asm
	ld.shared.u16 	%rs1477, [%r7+652];
	ld.shared.u16 	%rs1478, [%r8+2144];
	// begin inline asm
	{mul.f16 %rs1476,%rs1477,%rs1478;
}
	// end inline asm
	// begin inline asm
	{add.f16 %rs1479,%rs1467,%rs1476;
}
	// end inline asm
	ld.shared.u16 	%rs1484, [%r8+2146];
	// begin inline asm
	{mul.f16 %rs1482,%rs1477,%rs1484;
}
	// end inline asm
	// begin inline asm
	{add.f16 %rs1485,%rs1473,%rs1482;
}
	// end inline asm
	ld.shared.u16 	%rs1489, [%r7+78];
	ld.shared.u16 	%rs1490, [%r8+624];
	// begin inline asm
	{mul.f16 %rs1488,%rs1489,%rs1490;
}
	// end inline asm
	// begin inline asm
	{add.f16 %rs1491,%rs1479,%rs1488;
}
	// end inline asm
	ld.shared.u16 	%rs1496, [%r8+626];
	// begin inline asm
	{mul.f16 %rs1494,%rs1489,%rs1496;
}
	// end inline asm
	// begin inline asm
	{add.f16 %rs1497,%rs1485,%rs1494;
}
	// end inline asm
	ld.shared.u16 	%rs1501, [%r7+366];
	ld.shared.u16 	%rs1502, [%r8+1392];
	// begin inline asm
	{mul.f16 %rs1500,%rs1501,%rs1502;
}
	// end inline asm
	// begin inline asm
	{add.f16 %rs1503,%rs1491,%rs1500;
}
	// end inline asm
	ld.shared.u16 	%rs1508, [%r8+1394];
	// begin inline asm
	{mul.f16 %rs1506,%rs1501,%rs1508;
}
	// end inline asm
	// begin inline asm
	{add.f16 %rs1509,%rs1497,%rs1506;
}
	// end inline asm
	ld.shared.u16 	%rs1513, [%r7+654];
	ld.shared.u16 	%rs1514, [%r8+2160];
	// begin inline asm
	{mul.f16 %rs1512,%rs1513,%rs1514;
}
	// end inline asm
	// begin inline asm
	{add.f16 %rs1515,%rs1503,%rs1512;
}
	// end inline asm
	ld.shared.u16 	%rs1520, [%r8+2162];
	// begin inline asm
	{mul.f16 %rs1518,%rs1513,%rs1520;
}
	// end inline asm
	// begin inline asm
	{add.f16 %rs1521,%rs1509,%rs1518;
}
	// end inline asm
	ld.shared.u16 	%rs1525, [%r7+80];
	ld.shared.u16 	%rs1526, [%r8+640];
	// begin inline asm
	{mul.f16 %rs1524,%rs1525,%rs1526;
}
	// end inline asm
	// begin inline asm
	{add.f16 %rs1527,%rs1515,%rs1524;
}
	// end inline asm
	ld.shared.u16 	%rs1532, [%r8+642];
	// begin inline asm
	{mul.f16 %rs1530,%rs1525,%rs1532;
}
	// end inline asm
	// begin inline asm
	{add.f16 %rs1533,%rs1521,%rs1530;
}
	// end inline asm
	ld.shared.u16 	%rs1537, [%r7+368];
	ld.shared.u16 	%rs1538, [%r8+1408];
	// begin inline asm
	{mul.f16 %rs1536,%rs1537,%rs1538;
}
	// end inline asm
	// begin inline asm
	{add.f16 %rs1539,%rs1527,%rs1536;
}
	// end inline asm
	ld.shared.u16 	%rs1544, [%r8+1410];
	// begin inline asm
	{mul.f16 %rs1542,%rs1537,%rs1544;
}
	// end inline asm
	// begin inline asm
	{add.f16 %rs1545,%rs1533,%rs1542;
}
	// end inline asm
	ld.shared.u16 	%rs1549, [%r7+656];
	ld.shared.u16 	%rs1550, [%r8+2176];
	// begin inline asm
	{mul.f16 %rs1548,%rs1549,%rs1550;
}
	// end inline asm
	// begin inline asm
	{add.f16 %rs1551,%rs1539,%rs1548;
}
	// end inline asm
	ld.shared.u16 	%rs1556, [%r8+2178];
	// begin inline asm
	{mul.f16 %rs1554,%rs1549,%rs1556;
}
	// end inline asm
	// begin inline asm
	{add.f16 %rs1557,%rs1545,%rs1554;
}
	// end inline asm
	ld.shared.u16 	%rs1561, [%r7+82];
	ld.shared.u16 	%rs1562, [%r8+656];
	// begin inline asm
	{mul.f16 %rs1560,%rs1561,%rs1562;
}
	// end inline asm
	// begin inline asm
	{add.f16 %rs1563,%rs1551,%rs1560;
}
	// end inline asm
	ld.shared.u16 	%rs1568, [%r8+658];
	// begin inline asm
	{mul.f16 %rs1566,%rs1561,%rs1568;
}
	// end inline asm
	// begin inline asm
	{add.f16 %rs1569,%rs1557,%rs1566;
}
	// end inline asm
	ld.shared.u16 	%rs1573, [%r7+370];
	ld.shared.u16 	%rs1574, [%r8+1424];
	// begin inline asm
	{mul.f16 %rs1572,%rs1573,%rs1574;
}
	// end inline asm
	// begin inline asm
	{add.f16 %rs1575,%rs1563,%rs1572;
}
	// end inline asm
	ld.shared.u16 	%rs1580, [%r8+1426];
	// begin inline asm
	{mul.f16 %rs1578,%rs1573,%rs1580;
}
	// end inline asm
	// begin inline asm
	{add.f16 %rs1581,%rs1569,%rs1578;
}
	// end inline asm
	ld.shared.u16 	%rs1585, [%r7+658];
	ld.shared.u16 	%rs1586, [%r8+2192];
	// begin inline asm
	{mul.f16 %rs1584,%rs1585,%rs1586;
}
	// end inline asm
	// begin inline asm
	{add.f16 %rs1587,%rs1575,%rs1584;
}
	// end inline asm
	ld.shared.u16 	%rs1592, [%r8+2194];
	// begin inline asm
	{mul.f16 %rs1590,%rs1585,%rs1592;
}
	// end inline asm
	// begin inline asm
	{add.f16 %rs1593,%rs1581,%rs1590;
}
	// end inline asm
	ld.shared.u16 	%rs1597, [%r7+84];
	ld.shared.u16 	%rs1598, [%r8+672];
	// begin inline asm
	{mul.f16 %rs1596,%rs1597,%rs1598;
}
	// end inline asm
	// begin inline asm
	{add.f16 %rs1599,%rs1587,%rs1596;
}
	// end inline asm
	ld.shared.u16 	%rs1604, [%r8+674];
	// begin inline asm
	{mul.f16 %rs1602,%rs1597,%rs1604;
}
	// end inline asm
	// begin inline asm
	{add.f16 %rs1605,%rs1593,%rs1602;
}
	// end inline asm
	ld.shared.u16 	%rs1609, [%r7+372];
	ld.shared.u16 	%rs1610, [%r8+1440];
	// begin inline asm
	{mul.f16 %rs1608,%rs1609,%rs1610;
}
	// end inline asm
	// begin inline asm
	{add.f16 %rs1611,%rs1599,%rs1608;
}
	// end inline asm
	ld.shared.u16 	%rs1616, [%r8+1442];
	// begin inline asm
	{mul.f16 %rs1614,%rs1609,%rs1616;
}
	// end inline asm
	// begin inline asm
	{add.f16 %rs1617,%rs1605,%rs1614;
}
	// end inline asm
	ld.shared.u16 	%rs1621, [%r7+660];
	ld.shared.u16 	%rs1622, [%r8+2208];
	// begin inline asm
	{mul.f16 %rs1620,%rs1621,%rs1622;
}
	// end inline asm
	// begin inline asm
	{add.f16 %rs1623,%rs1611,%rs1620;
}
	// end inline asm
	ld.shared.u16 	%rs1628, [%r8+2210];
	// begin inline asm
	{mul.f16 %rs1626,%rs1621,%rs1628;
}
	// end inline asm
	// begin inline asm
	{add.f16 %rs1629,%rs1617,%rs1626;
}
	// end inline asm
	ld.shared.u16 	%rs1633, [%r7+86];
	ld.shared.u16 	%rs1634, [%r8+688];
	// begin inline asm
	{mul.f16 %rs1632,%rs1633,%rs1634;
}
	// end inline asm
	// begin inline asm
	{add.f16 %rs1635,%rs1623,%rs1632;
}
	// end inline asm
	ld.shared.u16 	%rs1640, [%r8+690];
	// begin inline asm
	{mul.f16 %rs1638,%rs1633,%rs1640;
}
	// end inline asm
	// begin inline asm
	{add.f16 %rs1641,%rs1629,%rs1638;
}
	// end inline asm
	ld.shared.u16 	%rs1645, [%r7+374];
	ld.shared.u16 	%rs1646, [%r8+1456];
	// begin inline asm
	{mul.f16 %rs1644,%rs1645,%rs1646;
}
	// end inline asm
	// begin inline asm
	{add.f16 %rs1647,%rs1635,%rs1644;
}
	// end inline asm
	ld.shared.u16 	%rs1652, [%r8+1458];
	// begin inline asm
	{mul.f16 %rs1650,%rs1645,%rs1652;
}
	// end inline asm
	// begin inline asm
	{add.f16 %rs1653,%rs1641,%rs1650;
}
	// end inline asm
	ld.shared.u16 	%rs1657, [%r7+662];
	ld.shared.u16 	%rs1658, [%r8+2224];
	// begin inline asm
	{mul.f16 %rs1656,%rs1657,%rs1658;
}
	// end inline asm
	// begin inline asm
	{add.f16 %rs1659,%rs1647,%rs1656;
}
	// end inline asm
	ld.shared.u16 	%rs1664, [%r8+2226];
	// begin inline asm
	{mul.f16 %rs1662,%rs1657,%rs1664;
}
	// end inline asm
	// begin inline asm
	{add.f16 %rs1665,%rs1653,%rs1662;
}
	// end inline asm
	ld.shared.u16 	%rs1669, [%r7+88];
	ld.shared.u16 	%rs1670, [%r8+704];
	// begin inline asm
	{mul.f16 %rs1668,%rs1669,%rs1670;
}
	// end inline asm
	// begin inline asm
	{add.f16 %rs1671,%rs1659,%rs1668;
}
	// end inline asm
	ld.shared.u16 	%rs1676, [%r8+706];
	// begin inline asm
	{mul.f16 %rs1674,%rs1669,%rs1676;
}
	// end inline asm
	// begin inline asm
	{add.f16 %rs1677,%rs1665,%rs1674;
}
	// end inline asm
	ld.shared.u16 	%rs1681, [%r7+376];
	ld.shared.u16 	%rs1682, [%r8+1472];
	// begin inline asm
	{mul.f16 %rs1680,%rs1681,%rs1682;
}
	// end inline asm
	// begin inline asm
	{add.f16 %rs1683,%rs1671,%rs1680;
}
	// end inline asm
	ld.shared.u16 	%rs1688, [%r8+1474];
	// begin inline asm
	{mul.f16 %rs1686,%rs1681,%rs1688;
}
	// end inline asm
	// begin inline asm
	{add.f16 %rs1689,%rs1677,%rs1686;
}
	// end inline asm
	ld.shared.u16 	%rs1693, [%r7+664];
	ld.shared.u16 	%rs1694, [%r8+2240];
	// begin inline asm
	{mul.f16 %rs1692,%rs1693,%rs1694;
}
	// end inline asm
	// begin inline asm
	{add.f16 %rs1695,%rs1683,%rs1692;
}
	// end inline asm
	ld.shared.u16 	%rs1700, [%r8+2242];
	// begin inline asm
	{mul.f16 %rs1698,%rs1693,%rs1700;
}
	// end inline asm
	// begin inline asm
	{add.f16 %rs1701,%rs1689,%rs1698;
}
	// end inline asm
	ld.shared.u16 	%rs1705, [%r7+90];
	ld.shared.u16 	%rs1706, [%r8+720];
	// begin inline asm
	{mul.f16 %rs1704,%rs1705,%rs1706;
}
	// end inline asm
	// begin inline asm
	{add.f16 %rs1707,%rs1695,%rs1704;
}
	// end inline asm
	ld.shared.u16 	%rs1712, [%r8+722];
	// begin inline asm
	{mul.f16 %rs1710,%rs1705,%rs1712;
}
	// end inline asm
	// begin inline asm
	{add.f16 %rs1713,%rs1701,%rs1710;
}
	// end inline asm
	ld.shared.u16 	%rs1717, [%r7+378];
	ld.shared.u16 	%rs1718, [%r8+1488];
	// begin inline asm
	{mul.f16 %rs1716,%rs1717,%rs1718;
}
	// end inline asm
	// begin inline asm
	{add.f16 %rs1719,%rs1707,%rs1716;
}
	// end inline asm
	ld.shared.u16 	%rs1724, [%r8+1490];
	// begin inline asm
	{mul.f16 %rs1722,%rs1717,%rs1724;
}
	// end inline asm
	// begin inline asm
	{add.f16 %rs1725,%rs1713,%rs1722;
}
	// end inline asm
	ld.shared.u16 	%rs1729, [%r7+666];
	ld.shared.u16 	%rs1730, [%r8+2256];
	// begin inline asm
	{mul.f16 %rs1728,%rs1729,%rs1730;
}
	// end inline asm
	// begin inline asm
	{add.f16 %rs1731,%rs1719,%rs1728;
}
	// end inline asm
	ld.shared.u16 	%rs1736, [%r8+2258];
	// begin inline asm
	{mul.f16 %rs1734,%rs1729,%rs1736;
}
	// end inline asm
	// begin inline asm
	{add.f16 %rs1737,%rs1725,%rs1734;
}
	// end inline asm
	ld.shared.u16 	%rs1741, [%r7+92];
	ld.shared.u16 	%rs1742, [%r8+736];
	// begin inline asm
	{mul.f16 %rs1740,%rs1741,%rs1742;
}
	// end inline asm
	// begin inline asm
	{add.f16 %rs1743,%rs1731,%rs1740;
}
	// end inline asm
	ld.shared.u16 	%rs1748, [%r8+738];
	// begin inline asm
	{mul.f16 %rs1746,%rs1741,%rs1748;
}
	// end inline asm
	// begin inline asm
	{add.f16 %rs1749,%rs1737,%rs1746;
}
	// end inline asm
	ld.shared.u16 	%rs1753, [%r7+380];
	ld.shared.u16 	%rs1754, [%r8+1504];
	// begin inline asm
	{mul.f16 %rs1752,%rs1753,%rs1754;
}
	// end inline asm
	// begin inline asm
	{add.f16 %rs1755,%rs1743,%rs1752;
}
	// end inline asm
	ld.shared.u16 	%rs1760, [%r8+1506];
	// begin inline asm
	{mul.f16 %rs1758,%rs1753,%rs1760;
}
	// end inline asm
	// begin inline asm
	{add.f16 %rs1761,%rs1749,%rs1758;
}
	// end inline asm
	ld.shared.u16 	%rs1765, [%r7+668];
	ld.shared.u16 	%rs1766, [%r8+2272];
	// begin inline asm
	{mul.f16 %rs1764,%rs1765,%rs1766;
}
	// end inline asm
	// begin inline asm
	{add.f16 %rs1767,%rs1755,%rs1764;
}
	// end inline asm
	ld.shared.u16 	%rs1772, [%r8+2274];
	// begin inline asm
	{mul.f16 %rs1770,%rs1765,%rs1772;
}
	// end inline asm
	// begin inline asm
	{add.f16 %rs1773,%rs1761,%rs1770;
}
	// end inline asm
	ld.shared.u16 	%rs1777, [%r7+94];
	ld.shared.u16 	%rs1778, [%r8+752];
	// begin inline asm
	{mul.f16 %rs1776,%rs1777,%rs1778;
}
	// end inline asm
	// begin inline asm
	{add.f16 %rs1779,%rs1767,%rs1776;
}
	// end inline asm
	ld.shared.u16 	%rs1784, [%r8+754];
	// begin inline asm
	{mul.f16 %rs1782,%rs1777,%rs1784;
}
	// end inline asm
	// begin inline asm
	{add.f16 %rs1785,%rs1773,%rs1782;
}
	// end inline asm
	ld.shared.u16 	%rs1789, [%r7+382];
	ld.shared.u16 	%rs1790, [%r8+1520];
	// begin inline asm
	{mul.f16 %rs1788,%rs1789,%rs1790;
}
	// end inline asm
	// begin inline asm
	{add.f16 %rs1791,%rs1779,%rs1788;
}
	// end inline asm
	ld.shared.u16 	%rs1796, [%r8+1522];
	// begin inline asm
	{mul.f16 %rs1794,%rs1789,%rs1796;
}
	// end inline asm
	// begin inline asm
	{add.f16 %rs1797,%rs1785,%rs1794;
}
	// end inline asm
	ld.shared.u16 	%rs1801, [%r7+670];
	ld.shared.u16 	%rs1802, [%r8+2288];
	// begin inline asm
	{mul.f16 %rs1800,%rs1801,%rs1802;
}
	// end inline asm
	// begin inline asm
	{add.f16 %rs1813,%rs1791,%rs1800;
}
	// end inline asm
	ld.shared.u16 	%rs1808, [%r8+2290];
	// begin inline asm
	{mul.f16 %rs1806,%rs1801,%rs1808;
}
	// end inline asm
	// begin inline asm
	{add.f16 %rs1812,%rs1797,%rs1806;
}
	// end inline asm
	add.s32 	%r91, %r91, 1;
	add.s32 	%r90, %r90, 8192;
	add.s32 	%r89, %r89, 8192;
	add.s32 	%r88, %r88, 8192;
	add.s64 	%rd36, %rd36, 32;
	add.s64 	%rd35, %rd35, 32;
	add.s64 	%rd34, %rd34, 32;
	add.s32 	%r87, %r87, 16;
	setp.ne.s32 	%p18, %r91, 8;
	@%p18 bra 	$L__BB0_1;
	ld.param.u64 	%rd33, [main_kernel_param_0];
	cvta.to.global.u64 	%rd30, %rd33;
	shl.b32 	%r84, %r1, 7;
	and.b32  	%r85, %r84, 32256;
	add.s32 	%r86, %r5, %r85;
	mul.wide.u32 	%rd31, %r86, 2;
	add.s64 	%rd32, %rd30, %rd31;
	st.global.u16 	[%rd32], %rs1813;
	st.global.u16 	[%rd32+2], %rs1812;
	ret;

}


// ===== COMPILED SASS (sm_100) =====

	.target	sm_100

	.elftype	@"ET_EXEC"


//--------------------- .note.nv.tkinfo           --------------------------
	.section	.note.nv.tkinfo,"",@"SHT_NOTE"
	.sectionflags	@"SHF_NOTE_NV_TKINFO"
	.tkinfo
        /*0018*/ 	.word	0x00000002
        /*0030*/ 	.string	""
        /*0030*/ 	.string	"ptxas"
        /*0030*/ 	.string	"Cuda compilation tools, release 13.0, V13.0.88"
        /*0030*/ 	.string	"Build cuda_13.0.r13.0/compiler.36424714_0"
        /*0030*/ 	.string	"-arch sm_100 -m 64 "



//--------------------- .note.nv.cuinfo           --------------------------
	.section	.note.nv.cuinfo,"",@"SHT_NOTE"
	.sectionflags	@"SHF_NOTE_NV_CUINFO"
        /*0018*/ 	.short	0x0002
        /*001a*/ 	.short	0x0064
        /*001c*/ 	.short	0x0082
	.zero		2


//--------------------- .nv.info                  --------------------------
	.section	.nv.info,"",@"SHT_CUDA_INFO"
	.align	4


	//----- nvinfo : EIATTR_REGCOUNT
	.align		4
        /*0000*/ 	.byte	0x04, 0x2f
        /*0002*/ 	.short	(.L_1 - .L_0)
	.align		4
.L_0:
        /*0004*/ 	.word	index@(main_kernel)
        /*0008*/ 	.word	0x00000020


	//----- nvinfo : EIATTR_FRAME_SIZE
	.align		4
.L_1:
        /*000c*/ 	.byte	0x04, 0x11
        /*000e*/ 	.short	(.L_3 - .L_2)
	.align		4
.L_2:
        /*0010*/ 	.word	index@(main_kernel)
        /*0014*/ 	.word	0x00000000


	//----- nvinfo : EIATTR_MIN_STACK_SIZE
	.align		4
.L_3:
        /*0018*/ 	.byte	0x04, 0x12
        /*001a*/ 	.short	(.L_5 - .L_4)
	.align		4
.L_4:
        /*001c*/ 	.word	index@(main_kernel)
        /*0020*/ 	.word	0x00000000
.L_5:


//--------------------- .nv.compat                --------------------------
	.section	.nv.compat,"",@"SHT_CUDA_COMPAT_INFO"
	.align	4
        /*0000*/ 	.byte	0x02, 0x09, 0x00, 0x00, 0x02, 0x02, 0x01, 0x00, 0x02, 0x05, 0x05, 0x00, 0x03, 0x07, 0x01, 0x01
        /*0010*/ 	.byte	0x02, 0x03, 0x00, 0x00, 0x02, 0x06, 0x01, 0x00, 0x04, 0x0b, 0x08, 0x00, 0x09, 0x00, 0x00, 0x00
        /*0020*/ 	.byte	0x00, 0x00, 0x00, 0x00


//--------------------- .nv.info.main_kernel      --------------------------
	.section	.nv.info.main_kernel,"",@"SHT_CUDA_INFO"
	.sectionflags	@""
	.align	4


	//----- nvinfo : EIATTR_CUDA_API_VERSION
	.align		4
        /*0000*/ 	.byte	0x04, 0x37
        /*0002*/ 	.short	(.L_7 - .L_6)
.L_6:
        /*0004*/ 	.word	0x00000082


	//----- nvinfo : EIATTR_KPARAM_INFO
	.align		4
.L_7:
        /*0008*/ 	.byte	0x04, 0x17
        /*000a*/ 	.short	(.L_9 - .L_8)
.L_8:
        /*000c*/ 	.word	0x00000000
        /*0010*/ 	.short	0x0002
        /*0012*/ 	.short	0x0010
        /*0014*/ 	.byte	0x00, 0xf5, 0x21, 0x00


	//----- nvinfo : EIATTR_KPARAM_INFO
	.align		4
.L_9:
        /*0018*/ 	.byte	0x04, 0x17
        /*001a*/ 	.short	(.L_11 - .L_10)
.L_10:
        /*001c*/ 	.word	0x00000000
        /*0020*/ 	.short	0x0001
        /*0022*/ 	.short	0x0008
        /*0024*/ 	.byte	0x00, 0xf5, 0x21, 0x00


	//----- nvinfo : EIATTR_KPARAM_INFO
	.align		4
.L_11:
        /*0028*/ 	.byte	0x04, 0x17
        /*002a*/ 	.short	(.L_13 - .L_12)
.L_12:
        /*002c*/ 	.word	0x00000000
        /*0030*/ 	.short	0x0000
        /*0032*/ 	.short	0x0000
        /*0034*/ 	.byte	0x00, 0xf5, 0x21, 0x00


	//----- nvinfo : EIATTR_SPARSE_MMA_MASK
	.align		4
.L_13:
        /*0038*/ 	.byte	0x03, 0x50
        /*003a*/ 	.short	0x0000


	//----- nvinfo : EIATTR_MAXREG_COUNT
	.align		4
        /*003c*/ 	.byte	0x03, 0x1b
        /*003e*/ 	.short	0x00ff


	//----- nvinfo : EIATTR_NUM_BARRIERS
	.align		4
        /*0040*/ 	.byte	0x02, 0x4c
        /*0042*/ 	.byte	0x01
	.zero		1


	//----- nvinfo : EIATTR_MERCURY_ISA_VERSION
	.align		4
        /*0044*/ 	.byte	0x03, 0x5f
        /*0046*/ 	.short	0x0101


	//----- nvinfo : EIATTR_VRC_CTA_INIT_COUNT
	.align		4
        /*0048*/ 	.byte	0x02, 0x4a
	.zero		1
	.zero		1


	//----- nvinfo : EIATTR_EXIT_INSTR_OFFSETS
	.align		4
        /*004c*/ 	.byte	0x04, 0x1c
        /*004e*/ 	.short	(.L_15 - .L_14)


	//   ....[0]....
.L_14:
        /*0050*/ 	.word	0x00002360


	//----- nvinfo : EIATTR_MAX_THREADS
	.align		4
.L_15:
        /*0054*/ 	.byte	0x04, 0x05
        /*0056*/ 	.short	(.L_17 - .L_16)
.L_16:
        /*0058*/ 	.word	0x000000c4
        /*005c*/ 	.word	0x00000001
        /*0060*/ 	.word	0x00000001


	//----- nvinfo : EIATTR_CBANK_PARAM_SIZE
	.align		4
.L_17:
        /*0064*/ 	.byte	0x03, 0x19
        /*0066*/ 	.short	0x0018


	//----- nvinfo : EIATTR_PARAM_CBANK
	.align		4
        /*0068*/ 	.byte	0x04, 0x0a
        /*006a*/ 	.short	(.L_19 - .L_18)
	.align		4
.L_18:
        /*006c*/ 	.word	index@(.nv.constant0.main_kernel)
        /*0070*/ 	.short	0x0380
        /*0072*/ 	.short	0x0018


	//----- nvinfo : EIATTR_SW_WAR
	.align		4
.L_19:
        /*0074*/ 	.byte	0x04, 0x36
        /*0076*/ 	.short	(.L_21 - .L_20)
.L_20:
        /*0078*/ 	.word	0x00000008
.L_21:


//--------------------- .nv.callgraph             --------------------------
	.section	.nv.callgraph,"",@"SHT_CUDA_CALLGRAPH"
	.align	4
	.sectionentsize	8
	.align		4
        /*0000*/ 	.word	0x00000000
	.align		4
        /*0004*/ 	.word	0xffffffff
	.align		4
        /*0008*/ 	.word	0x00000000
	.align		4
        /*000c*/ 	.word	0xfffffffe
	.align		4
        /*0010*/ 	.word	0x00000000
	.align		4
        /*0014*/ 	.word	0xfffffffd
	.align		4
        /*0018*/ 	.word	0x00000000
	.align		4
        /*001c*/ 	.word	0xfffffffc


//--------------------- .text.main_kernel         --------------------------
	.section	.text.main_kernel,"ax",@progbits
	.align	128
        .global         main_kernel
        .type           main_kernel,@function
        .size           main_kernel,(.L_x_2 - main_kernel)
        .other          main_kernel,@"STO_CUDA_ENTRY STV_DEFAULT"
main_kernel:
.text.main_kernel:
[----:B------:R-:W-:Y:S01]  /*0000*/  LDC R1, c[0x0][0x37c] ;  /* 0x0000df00ff017b82 */ /* 0x000fe20000000800 */
[----:B------:R-:W0:Y:S07]  /*0010*/  S2R R0, SR_TID.X ;  /* 0x0000000000007919 */ /* 0x000e2e0000002100 */
[----:B------:R-:W1:Y:S01]  /*0020*/  S2UR UR7, SR_CgaCtaId ;  /* 0x00000000000779c3 */ /* 0x000e620000008800 */
[----:B------:R-:W-:Y:S01]  /*0030*/  UMOV UR4, 0x400 ;  /* 0x0000040000047882 */ /* 0x000fe20000000000 */
[----:B------:R-:W-:Y:S01]  /*0040*/  PRMT R24, RZ, 0x5410, RZ ;  /* 0x00005410ff187816 */ /* 0x000fe200000000ff */
[----:B------:R-:W2:Y:S01]  /*0050*/  S2R R10, SR_CTAID.X ;  /* 0x00000000000a7919 */ /* 0x000ea20000002500 */
[----:B------:R-:W-:Y:S01]  /*0060*/  UIADD3 UR6, UPT, UPT, UR4, 0xa20, URZ ;  /* 0x00000a2004067890 */ /* 0x000fe2000fffe0ff */
[----:B------:R-:W3:Y:S01]  /*0070*/  LDCU.64 UR8, c[0x0][0x358] ;  /* 0x00006b00ff0877ac */ /* 0x000ee20008000a00 */
[----:B-1----:R-:W-:-:S02]  /*0080*/  ULEA UR5, UR7, UR4, 0x18 ;  /* 0x0000000407057291 */ /* 0x002fc4000f8ec0ff */
[----:B------:R-:W-:Y:S01]  /*0090*/  ULEA UR6, UR7, UR6, 0x18 ;  /* 0x0000000607067291 */ /* 0x000fe2000f8ec0ff */
[----:B------:R-:W-:Y:S01]  /*00a0*/  UMOV UR4, URZ ;  /* 0x000000ff00047c82 */ /* 0x000fe20008000000 */
[C---:B0-----:R-:W-:Y:S02]  /*00b0*/  SHF.L.U32 R2, R0.reuse, 0xa, RZ ;  /* 0x0000000a00027819 */ /* 0x041fe400000006ff */
[----:B------:R-:W-:Y:S02]  /*00c0*/  SHF.R.U32.HI R7, RZ, 0x2, R0 ;  /* 0x00000002ff077819 */ /* 0x000fe40000011600 */
[----:B------:R-:W-:Y:S02]  /*00d0*/  SHF.L.U32 R9, R0, 0x1, RZ ;  /* 0x0000000100097819 */ /* 0x000fe400000006ff */
[C---:B------:R-:W-:Y:S02]  /*00e0*/  LOP3.LUT R3, R2.reuse, 0x30000, RZ, 0xc0, !PT ;  /* 0x0003000002037812 */ /* 0x040fe400078ec0ff */
[----:B------:R-:W-:-:S02]  /*00f0*/  IADD3 R5, PT, PT, R2, 0x31000, RZ ;  /* 0x0003100002057810 */ /* 0x000fc40007ffe0ff */
[----:B------:R-:W-:Y:S02]  /*0100*/  IADD3 R8, PT, PT, R2, 0x62000, RZ ;  /* 0x0006200002087810 */ /* 0x000fe40007ffe0ff */
[----:B------:R-:W-:Y:S02]  /*0110*/  SHF.L.U32 R2, R7, 0x9, RZ ;  /* 0x0000000907027819 */ /* 0x000fe400000006ff */
[----:B--2---:R-:W-:Y:S02]  /*0120*/  SHF.L.U32 R10, R10, 0x3, RZ ;  /* 0x000000030a0a7819 */ /* 0x004fe400000006ff */
[----:B------:R-:W-:Y:S02]  /*0130*/  LOP3.LUT R13, R9, 0x6, RZ, 0xc0, !PT ;  /* 0x00000006090d7812 */ /* 0x000fe400078ec0ff */
[----:B------:R-:W-:Y:S02]  /*0140*/  IADD3 R6, PT, PT, R2, 0x200, RZ ;  /* 0x0000020002067810 */ /* 0x000fe40007ffe0ff */
[----:B------:R-:W-:-:S02]  /*0150*/  LOP3.LUT R8, R8, 0xf0000, RZ, 0xc0, !PT ;  /* 0x000f000008087812 */ /* 0x000fc400078ec0ff */
[C---:B------:R-:W-:Y:S02]  /*0160*/  IADD3 R11, PT, PT, R2.reuse, 0x400, RZ ;  /* 0x00000400020b7810 */ /* 0x040fe40007ffe0ff */
[----:B------:R-:W-:Y:S02]  /*0170*/  IADD3 R4, PT, PT, R13, R3, R10 ;  /* 0x000000030d047210 */ /* 0x000fe40007ffe00a */
[----:B------:R-:W-:Y:S02]  /*0180*/  LOP3.LUT R3, R2, 0x1e00, RZ, 0xc0, !PT ;  /* 0x00001e0002037812 */ /* 0x000fe400078ec0ff */
[----:B------:R-:W-:Y:S02]  /*0190*/  LOP3.LUT R20, R10, 0x6, R9, 0xf8, !PT ;  /* 0x000000060a147812 */ /* 0x000fe400078ef809 */
[----:B------:R-:W-:Y:S02]  /*01a0*/  LOP3.LUT R5, R5, 0x70000, RZ, 0xc0, !PT ;  /* 0x0007000005057812 */ /* 0x000fe400078ec0ff */
[----:B------:R-:W-:-:S02]  /*01b0*/  LOP3.LUT R6, R6, 0x1e00, RZ, 0xc0, !PT ;  /* 0x00001e0006067812 */ /* 0x000fc400078ec0ff */
[----:B------:R-:W-:Y:S02]  /*01c0*/  LOP3.LUT R2, R8, 0x1e00, R11, 0xf8, !PT ;  /* 0x00001e0008027812 */ /* 0x000fe400078ef80b */
[----:B------:R-:W-:Y:S02]  /*01d0*/  IADD3 R8, PT, PT, R9, 0x68, RZ ;  /* 0x0000006809087810 */ /* 0x000fe40007ffe0ff */
[----:B------:R-:W-:Y:S02]  /*01e0*/  IADD3 R3, PT, PT, R3, R4, RZ ;  /* 0x0000000403037210 */ /* 0x000fe40007ffe0ff */
[----:B------:R-:W-:Y:S02]  /*01f0*/  IADD3 R4, PT, PT, R6, R20, R5 ;  /* 0x0000001406047210 */ /* 0x000fe40007ffe005 */
[----:B------:R-:W-:Y:S02]  /*0200*/  IADD3 R5, PT, PT, R9, 0x69, RZ ;  /* 0x0000006909057810 */ /* 0x000fe40007ffe0ff */
[----:B------:R-:W-:-:S02]  /*0210*/  LOP3.LUT R6, R8, 0xffff, RZ, 0xc0, !PT ;  /* 0x0000ffff08067812 */ /* 0x000fc400078ec0ff */
[C---:B------:R-:W-:Y:S02]  /*0220*/  IADD3 R11, PT, PT, R9.reuse, 0x40, RZ ;  /* 0x00000040090b7810 */ /* 0x040fe40007ffe0ff */
[----:B------:R-:W-:Y:S01]  /*0230*/  IADD3 R12, PT, PT, R9, 0x41, RZ ;  /* 0x00000041090c7810 */ /* 0x000fe20007ffe0ff */
[----:B------:R-:W-:Y:S01]  /*0240*/  IMAD R6, R6, 0x38f, RZ ;  /* 0x0000038f06067824 */ /* 0x000fe200078e02ff */
[----:B------:R-:W-:Y:S02]  /*0250*/  IADD3 R2, PT, PT, R13, R2, R10 ;  /* 0x000000020d027210 */ /* 0x000fe40007ffe00a */
[----:B------:R-:W-:Y:S02]  /*0260*/  LOP3.LUT R13, R5, 0xffff, RZ, 0xc0, !PT ;  /* 0x0000ffff050d7812 */ /* 0x000fe400078ec0ff */
[----:B------:R-:W-:Y:S02]  /*0270*/  LOP3.LUT R14, R11, 0xffff, RZ, 0xc0, !PT ;  /* 0x0000ffff0b0e7812 */ /* 0x000fe400078ec0ff */
[----:B------:R-:W-:Y:S01]  /*0280*/  LOP3.LUT R15, R12, 0xffff, RZ, 0xc0, !PT ;  /* 0x0000ffff0c0f7812 */ /* 0x000fe200078ec0ff */
[----:B------:R-:W-:Y:S01]  /*0290*/  IMAD R13, R13, 0x38f, RZ ;  /* 0x0000038f0d0d7824 */ /* 0x000fe200078e02ff */
[----:B------:R-:W-:Y:S01]  /*02a0*/  LOP3.LUT R17, R0, 0xffff, RZ, 0xc0, !PT ;  /* 0x0000ffff00117812 */ /* 0x000fe200078ec0ff */
[----:B------:R-:W-:Y:S01]  /*02b0*/  IMAD R14, R14, 0x38f, RZ ;  /* 0x0000038f0e0e7824 */ /* 0x000fe200078e02ff */
[----:B------:R-:W-:Y:S01]  /*02c0*/  SHF.R.U32.HI R6, RZ, 0x11, R6 ;  /* 0x00000011ff067819 */ /* 0x000fe20000011606 */
[----:B------:R-:W-:Y:S01]  /*02d0*/  IMAD R16, R15, 0x38f, RZ ;  /* 0x0000038f0f107824 */ /* 0x000fe200078e02ff */
[----:B------:R-:W-:-:S02]  /*02e0*/  SHF.R.U32.HI R15, RZ, 0x2, R17 ;  /* 0x00000002ff0f7819 */ /* 0x000fc40000011611 */
[----:B------:R-:W-:Y:S02]  /*02f0*/  SHF.R.U32.HI R13, RZ, 0x11, R13 ;  /* 0x00000011ff0d7819 */ /* 0x000fe4000001160d */
[----:B------:R-:W-:Y:S02]  /*0300*/  PRMT R17, R6, 0x9910, RZ ;  /* 0x0000991006117816 */ /* 0x000fe400000000ff */
[----:B------:R-:W-:Y:S02]  /*0310*/  SHF.R.U32.HI R14, RZ, 0x11, R14 ;  /* 0x00000011ff0e7819 */ /* 0x000fe4000001160e */
[----:B------:R-:W-:Y:S02]  /*0320*/  SHF.R.U32.HI R6, RZ, 0x11, R16 ;  /* 0x00000011ff067819 */ /* 0x000fe40000011610 */
[----:B------:R-:W-:Y:S02]  /*0330*/  PRMT R16, R13, 0x9910, RZ ;  /* 0x000099100d107816 */ /* 0x000fe400000000ff */
[----:B------:R-:W-:-:S02]  /*0340*/  MOV R13, R17 ;  /* 0x00000011000d7202 */ /* 0x000fc40000000f00 */
[----:B------:R-:W-:Y:S02]  /*0350*/  PRMT R18, R14, 0x9910, RZ ;  /* 0x000099100e127816 */ /* 0x000fe400000000ff */
[----:B------:R-:W-:Y:S01]  /*0360*/  PRMT R17, R6, 0x9910, RZ ;  /* 0x0000991006117816 */ /* 0x000fe200000000ff */
[----:B------:R-:W-:Y:S01]  /*0370*/  IMAD R6, R13, 0x90, RZ ;  /* 0x000000900d067824 */ /* 0x000fe200078e02ff */
[----:B------:R-:W-:Y:S02]  /*0380*/  PRMT R19, R15, 0x9910, RZ ;  /* 0x000099100f137816 */ /* 0x000fe400000000ff */
[----:B------:R-:W-:Y:S02]  /*0390*/  MOV R14, R16 ;  /* 0x00000010000e7202 */ /* 0x000fe40000000f00 */
[----:B------:R-:W-:Y:S02]  /*03a0*/  MOV R15, R18 ;  /* 0x00000012000f7202 */ /* 0x000fe40000000f00 */
[----:B------:R-:W-:Y:S01]  /*03b0*/  MOV R16, R17 ;  /* 0x0000001100107202 */ /* 0x000fe20000000f00 */
[----:B------:R-:W-:Y:S01]  /*03c0*/  IMAD R13, R14, 0x90, RZ ;  /* 0x000000900e0d7824 */ /* 0x000fe200078e02ff */
[----:B------:R-:W-:Y:S01]  /*03d0*/  MOV R17, R19 ;  /* 0x0000001300117202 */ /* 0x000fe20000000f00 */
[----:B------:R-:W-:Y:S01]  /*03e0*/  IMAD R14, R15, 0x90, RZ ;  /* 0x000000900f0e7824 */ /* 0x000fe200078e02ff */
[----:B------:R-:W-:Y:S01]  /*03f0*/  IADD3 R18, PT, PT, RZ, -R6, RZ ;  /* 0x80000006ff127210 */ /* 0x000fe20007ffe0ff */
[----:B------:R-:W-:Y:S01]  /*0400*/  IMAD R6, R16, 0x90, RZ ;  /* 0x0000009010067824 */ /* 0x000fe200078e02ff */
[----:B------:R-:W-:Y:S01]  /*0410*/  IADD3 R16, PT, PT, RZ, -R13, RZ ;  /* 0x8000000dff107210 */ /* 0x000fe20007ffe0ff */
[----:B------:R-:W-:Y:S01]  /*0420*/  IMAD R15, R17, 0x25, RZ ;  /* 0x00000025110f7824 */ /* 0x000fe200078e02ff */
[----:B------:R-:W-:-:S02]  /*0430*/  IADD3 R14, PT, PT, RZ, -R14, RZ ;  /* 0x8000000eff0e7210 */ /* 0x000fc40007ffe0ff */
[----:B------:R-:W-:Y:S02]  /*0440*/  IADD3 R17, PT, PT, RZ, -R6, RZ ;  /* 0x80000006ff117210 */ /* 0x000fe40007ffe0ff */
[----:B------:R-:W-:Y:S02]  /*0450*/  LOP3.LUT R15, R15, 0xffff, RZ, 0xc0, !PT ;  /* 0x0000ffff0f0f7812 */ /* 0x000fe400078ec0ff */
[----:B------:R-:W-:Y:S02]  /*0460*/  PRMT R6, R16, 0x7710, RZ ;  /* 0x0000771010067816 */ /* 0x000fe400000000ff */
[----:B------:R-:W-:Y:S02]  /*0470*/  PRMT R13, R18, 0x7710, RZ ;  /* 0x00007710120d7816 */ /* 0x000fe400000000ff */
[----:B------:R-:W-:Y:S02]  /*0480*/  SHF.R.U32.HI R15, RZ, 0x8, R15 ;  /* 0x00000008ff0f7819 */ /* 0x000fe4000001160f */
[----:B------:R-:W-:-:S02]  /*0490*/  PRMT R14, R14, 0x7710, RZ ;  /* 0x000077100e0e7816 */ /* 0x000fc400000000ff */
[----:B------:R-:W-:Y:S02]  /*04a0*/  IADD3 R5, PT, PT, R5, R6, RZ ;  /* 0x0000000605057210 */ /* 0x000fe40007ffe0ff */
[----:B------:R-:W-:Y:S02]  /*04b0*/  IADD3 R8, PT, PT, R8, R13, RZ ;  /* 0x0000000d08087210 */ /* 0x000fe40007ffe0ff */
[----:B------:R-:W-:Y:S02]  /*04c0*/  LEA R6, R15, R0, 0x2 ;  /* 0x000000000f067211 */ /* 0x000fe400078e10ff */
[----:B------:R-:W-:Y:S02]  /*04d0*/  PRMT R13, R17, 0x7710, RZ ;  /* 0x00007710110d7816 */ /* 0x000fe400000000ff */
[----:B------:R-:W-:Y:S02]  /*04e0*/  IADD3 R7, PT, PT, R7, 0xd, RZ ;  /* 0x0000000d07077810 */ /* 0x000fe40007ffe0ff */
[----:B------:R-:W-:-:S02]  /*04f0*/  IADD3 R11, PT, PT, R11, R14, RZ ;  /* 0x0000000e0b0b7210 */ /* 0x000fc40007ffe0ff */
[----:B------:R-:W-:Y:S02]  /*0500*/  PRMT R14, R0, 0x9910, RZ ;  /* 0x00009910000e7816 */ /* 0x000fe400000000ff */
[----:B------:R-:W-:Y:S02]  /*0510*/  SHF.L.U32 R6, R6, 0x2, RZ ;  /* 0x0000000206067819 */ /* 0x000fe400000006ff */
[----:B------:R-:W-:Y:S02]  /*0520*/  IADD3 R12, PT, PT, R12, R13, RZ ;  /* 0x0000000d0c0c7210 */ /* 0x000fe40007ffe0ff */
[----:B------:R-:W-:Y:S02]  /*0530*/  LEA.HI R13, R0, 0x4, RZ, 0x1d ;  /* 0x00000004000d7811 */ /* 0x000fe400078fe8ff */
[----:B------:R-:W-:Y:S02]  /*0540*/  PRMT R17, R7, 0x9910, RZ ;  /* 0x0000991007117816 */ /* 0x000fe400000000ff */
[----:B------:R-:W-:Y:S01]  /*0550*/  LOP3.LUT R19, R6, 0x70, RZ, 0xc0, !PT ;  /* 0x0000007006137812 */ /* 0x000fe200078ec0ff */
[----:B------:R-:W-:Y:S01]  /*0560*/  IMAD R6, R14, 0x39, RZ ;  /* 0x000000390e067824 */ /* 0x000fe200078e02ff */
[----:B------:R-:W-:Y:S01]  /*0570*/  PRMT R18, R13, 0x9910, RZ ;  /* 0x000099100d127816 */ /* 0x000fe200000000ff */
[----:B------:R-:W-:Y:S01]  /*0580*/  IMAD R14, R17, 0x39, RZ ;  /* 0x00000039110e7824 */ /* 0x000fe200078e02ff */
[----:B------:R-:W-:-:S02]  /*0590*/  IADD3 R16, PT, PT, R0, 0x188, RZ ;  /* 0x0000018800107810 */ /* 0x000fc40007ffe0ff */
[----:B------:R-:W-:Y:S01]  /*05a0*/  LOP3.LUT R22, R15, 0xffff, RZ, 0xc0, !PT ;  /* 0x0000ffff0f167812 */ /* 0x000fe200078ec0ff */
[----:B------:R-:W-:Y:S01]  /*05b0*/  IMAD R15, R18, 0x39, RZ ;  /* 0x00000039120f7824 */ /* 0x000fe200078e02ff */
[----:B------:R-:W-:Y:S02]  /*05c0*/  LOP3.LUT R6, R6, 0xffff, RZ, 0xc0, !PT ;  /* 0x0000ffff06067812 */ /* 0x000fe400078ec0ff */
[----:B------:R-:W-:Y:S01]  /*05d0*/  LOP3.LUT R16, R16, 0xffff, RZ, 0xc0, !PT ;  /* 0x0000ffff10107812 */ /* 0x000fe200078ec0ff */
[----:B------:R-:W-:Y:S01]  /*05e0*/  IMAD R19, R22, 0x90, R19 ;  /* 0x0000009016137824 */ /* 0x000fe200078e0213 */
[----:B------:R-:W-:Y:S02]  /*05f0*/  LOP3.LUT R14, R14, 0xffff, RZ, 0xc0, !PT ;  /* 0x0000ffff0e0e7812 */ /* 0x000fe400078ec0ff */
[----:B------:R-:W-:Y:S01]  /*0600*/  SHF.R.U32.HI R6, RZ, 0xc, R6 ;  /* 0x0000000cff067819 */ /* 0x000fe20000011606 */
[----:B------:R-:W-:Y:S01]  /*0610*/  IMAD R17, R16, 0x38f, RZ ;  /* 0x0000038f10117824 */ /* 0x000fe200078e02ff */
[----:B------:R-:W-:-:S02]  /*0620*/  LOP3.LUT R15, R15, 0xffff, RZ, 0xc0, !PT ;  /* 0x0000ffff0f0f7812 */ /* 0x000fc400078ec0ff */
[----:B------:R-:W-:Y:S02]  /*0630*/  SHF.R.U32.HI R14, RZ, 0xa, R14 ;  /* 0x0000000aff0e7819 */ /* 0x000fe4000001160e */
[----:B------:R-:W-:Y:S02]  /*0640*/  PRMT R18, R6, 0x9910, RZ ;  /* 0x0000991006127816 */ /* 0x000fe400000000ff */
[----:B------:R-:W-:Y:S02]  /*0650*/  SHF.R.U32.HI R16, RZ, 0x9, R15 ;  /* 0x00000009ff107819 */ /* 0x000fe4000001160f */
[----:B------:R-:W-:Y:S02]  /*0660*/  PRMT R21, R14, 0x9910, RZ ;  /* 0x000099100e157816 */ /* 0x000fe400000000ff */
[----:B------:R-:W-:Y:S02]  /*0670*/  IADD3 R15, PT, PT, R0, 0xc4, RZ ;  /* 0x000000c4000f7810 */ /* 0x000fe40007ffe0ff */
[----:B------:R-:W-:-:S02]  /*0680*/  SHF.R.U32.HI R14, RZ, 0x10, R17 ;  /* 0x00000010ff0e7819 */ /* 0x000fc40000011611 */
[----:B------:R-:W-:Y:S02]  /*0690*/  MOV R17, R18 ;  /* 0x0000001200117202 */ /* 0x000fe40000000f00 */
[----:B------:R-:W-:Y:S02]  /*06a0*/  MOV R18, R21 ;  /* 0x0000001500127202 */ /* 0x000fe40000000f00 */
[----:B------:R-:W-:Y:S02]  /*06b0*/  LOP3.LUT R21, R15, 0xffff, RZ, 0xc0, !PT ;  /* 0x0000ffff0f157812 */ /* 0x000fe400078ec0ff */
[----:B------:R-:W-:Y:S01]  /*06c0*/  PRMT R16, R16, 0x9910, RZ ;  /* 0x0000991010107816 */ /* 0x000fe200000000ff */
[----:B------:R-:W-:Y:S01]  /*06d0*/  IMAD R15, R18, 0x12, RZ ;  /* 0x00000012120f7824 */ /* 0x000fe200078e02ff */
[----:B------:R-:W-:Y:S01]  /*06e0*/  PRMT R22, R14, 0x9910, RZ ;  /* 0x000099100e167816 */ /* 0x000fe200000000ff */
[----:B------:R-:W-:Y:S01]  /*06f0*/  IMAD R14, R17, 0x48, RZ ;  /* 0x00000048110e7824 */ /* 0x000fe200078e02ff */
[----:B------:R-:W-:Y:S01]  /*0700*/  LEA R16, R16, R16, 0x3 ;  /* 0x0000001010107211 */ /* 0x000fe200078e18ff */
[----:B------:R-:W-:Y:S01]  /*0710*/  IMAD R21, R21, 0x38f, RZ ;  /* 0x0000038f15157824 */ /* 0x000fe200078e02ff */
[----:B------:R-:W-:-:S02]  /*0720*/  IADD3 R18, PT, PT, RZ, -R15, RZ ;  /* 0x8000000fff127210 */ /* 0x000fc40007ffe0ff */
[----:B------:R-:W-:Y:S02]  /*0730*/  IADD3 R14, PT, PT, RZ, -R14, RZ ;  /* 0x8000000eff0e7210 */ /* 0x000fe40007ffe0ff */
[----:B------:R-:W-:Y:S02]  /*0740*/  IADD3 R16, PT, PT, RZ, -R16, RZ ;  /* 0x80000010ff107210 */ /* 0x000fe40007ffe0ff */
[----:B------:R-:W-:Y:S02]  /*0750*/  SHF.R.U32.HI R15, RZ, 0x10, R21 ;  /* 0x00000010ff0f7819 */ /* 0x000fe40000011615 */
[----:B------:R-:W-:Y:S02]  /*0760*/  PRMT R21, R14, 0x7710, RZ ;  /* 0x000077100e157816 */ /* 0x000fe400000000ff */
[----:B------:R-:W-:Y:S02]  /*0770*/  MOV R17, R22 ;  /* 0x0000001600117202 */ /* 0x000fe40000000f00 */
[----:B------:R-:W-:-:S02]  /*0780*/  PRMT R16, R16, 0x7710, RZ ;  /* 0x0000771010107816 */ /* 0x000fc400000000ff */
[----:B------:R-:W-:Y:S01]  /*0790*/  PRMT R18, R18, 0x7710, RZ ;  /* 0x0000771012127816 */ /* 0x000fe200000000ff */
[----:B------:R-:W-:Y:S01]  /*07a0*/  IMAD R17, R17, 0xe00, RZ ;  /* 0x00000e0011117824 */ /* 0x000fe200078e02ff */
[----:B------:R-:W-:Y:S02]  /*07b0*/  IADD3 R14, PT, PT, R21, R0, RZ ;  /* 0x00000000150e7210 */ /* 0x000fe40007ffe0ff */
[----:B------:R-:W-:Y:S02]  /*07c0*/  IADD3 R16, PT, PT, R13, R16, RZ ;  /* 0x000000100d107210 */ /* 0x000fe40007ffe0ff */
[----:B------:R-:W-:Y:S02]  /*07d0*/  IADD3 R13, PT, PT, R7, R18, RZ ;  /* 0x00000012070d7210 */ /* 0x000fe40007ffe0ff */
[----:B------:R-:W-:Y:S02]  /*07e0*/  SHF.L.U32 R7, R14, 0x6, RZ ;  /* 0x000000060e077819 */ /* 0x000fe400000006ff */
[----:B------:R-:W-:-:S02]  /*07f0*/  LOP3.LUT R17, R17, 0xffff, RZ, 0xc0, !PT ;  /* 0x0000ffff11117812 */ /* 0x000fc400078ec0ff */
[----:B------:R-:W-:Y:S02]  /*0800*/  LOP3.LUT P1, R16, R16, 0xff, RZ, 0xc0, !PT ;  /* 0x000000ff10107812 */ /* 0x000fe4000782c0ff */
[----:B------:R-:W-:Y:S02]  /*0810*/  PRMT R15, R15, 0x9910, RZ ;  /* 0x000099100f0f7816 */ /* 0x000fe400000000ff */
[----:B------:R-:W-:Y:S02]  /*0820*/  IADD3 R14, PT, PT, R14, -0x40, RZ ;  /* 0xffffffc00e0e7810 */ /* 0x000fe40007ffe0ff */
[----:B------:R-:W-:Y:S02]  /*0830*/  LOP3.LUT R6, R6, 0xffff, RZ, 0xc0, !PT ;  /* 0x0000ffff06067812 */ /* 0x000fe400078ec0ff */
[----:B------:R-:W-:Y:S02]  /*0840*/  LOP3.LUT R7, R7, 0xe00, RZ, 0xc0, !PT ;  /* 0x00000e0007077812 */ /* 0x000fe400078ec0ff */
[----:B------:R-:W-:-:S02]  /*0850*/  LEA R17, R16, R17, 0x9 ;  /* 0x0000001110117211 */ /* 0x000fc400078e48ff */
[----:B------:R-:W-:Y:S02]  /*0860*/  LOP3.LUT R14, R14, 0xff, RZ, 0xc0, !PT ;  /* 0x000000ff0e0e7812 */ /* 0x000fe400078ec0ff */
[----:B------:R-:W-:Y:S01]  /*0870*/  MOV R16, R15 ;  /* 0x0000000f00107202 */ /* 0x000fe20000000f00 */
[----:B------:R-:W-:Y:S01]  /*0880*/  IMAD R15, R6, 0xe00, R7 ;  /* 0x00000e00060f7824 */ /* 0x000fe200078e0207 */
[----:B------:R-:W-:Y:S01]  /*0890*/  ISETP.GE.U32.AND P0, PT, R14, 0xc8, PT ;  /* 0x000000c80e00780c */ /* 0x000fe20003f06070 */
[----:B------:R-:W0:Y:S01]  /*08a0*/  LDC.64 R6, c[0x0][0x388] ;  /* 0x0000e200ff067b82 */ /* 0x000e220000000a00 */
[C---:B------:R-:W-:Y:S01]  /*08b0*/  LOP3.LUT R18, R13.reuse, 0xff, RZ, 0xc0, !PT ;  /* 0x000000ff0d127812 */ /* 0x040fe200078ec0ff */
[----:B------:R-:W-:Y:S01]  /*08c0*/  IMAD R14, R16, 0xe00, RZ ;  /* 0x00000e00100e7824 */ /* 0x000fe200078e02ff */
[----:B------:R-:W-:Y:S02]  /*08d0*/  SHF.L.U32 R13, R13, 0x8, RZ ;  /* 0x000000080d0d7819 */ /* 0x000fe400000006ff */
[----:B------:R-:W-:-:S02]  /*08e0*/  LOP3.LUT R10, R10, 0x7fffff80, RZ, 0xc0, !PT ;  /* 0x7fffff800a0a7812 */ /* 0x000fc400078ec0ff */
[----:B------:R-:W-:Y:S02]  /*08f0*/  LOP3.LUT R14, R14, 0xffff, RZ, 0xc0, !PT ;  /* 0x0000ffff0e0e7812 */ /* 0x000fe400078ec0ff */
[----:B------:R-:W-:Y:S02]  /*0900*/  LOP3.LUT R13, R13, 0x1e00, RZ, 0xc0, !PT ;  /* 0x00001e000d0d7812 */ /* 0x000fe400078ec0ff */
[----:B------:R-:W-:Y:S02]  /*0910*/  LOP3.LUT R16, R12, 0xffff, RZ, 0xc0, !PT ;  /* 0x0000ffff0c107812 */ /* 0x000fe400078ec0ff */
[----:B------:R-:W-:Y:S02]  /*0920*/  IADD3 R12, PT, PT, R10, R17, RZ ;  /* 0x000000110a0c7210 */ /* 0x000fe40007ffe0ff */
[----:B------:R-:W-:Y:S02]  /*0930*/  IADD3 R13, PT, PT, R14, R13, RZ ;  /* 0x0000000d0e0d7210 */ /* 0x000fe40007ffe0ff */
[----:B------:R-:W-:-:S02]  /*0940*/  LOP3.LUT R11, R11, 0xffff, RZ, 0xc0, !PT ;  /* 0x0000ffff0b0b7812 */ /* 0x000fc400078ec0ff */
[----:B------:R-:W-:Y:S02]  /*0950*/  ISETP.GT.U32.OR P1, PT, R0, 0xb7, !P1 ;  /* 0x000000b70000780c */ /* 0x000fe40004f24470 */
[----:B------:R-:W-:Y:S02]  /*0960*/  LOP3.LUT R12, R12, 0xe, R9, 0xf8, !PT ;  /* 0x0000000e0c0c7812 */ /* 0x000fe400078ef809 */
[----:B------:R-:W-:Y:S02]  /*0970*/  IADD3 R17, PT, PT, R9, 0x8, RZ ;  /* 0x0000000809117810 */ /* 0x000fe40007ffe0ff */
[----:B------:R-:W-:Y:S02]  /*0980*/  IADD3 R14, PT, PT, R10, R13, RZ ;  /* 0x0000000d0a0e7210 */ /* 0x000fe40007ffe0ff */
[----:B------:R-:W-:Y:S02]  /*0990*/  ISETP.GT.U32.OR P3, PT, R11, 0x7f, P1 ;  /* 0x0000007f0b00780c */ /* 0x000fe40000f64470 */
[----:B------:R-:W-:-:S02]  /*09a0*/  LOP3.LUT R11, R9, 0xe, RZ, 0xc0, !PT ;  /* 0x0000000e090b7812 */ /* 0x000fc400078ec0ff */
[----:B------:R-:W-:Y:S02]  /*09b0*/  IADD3 R9, PT, PT, R12, -0x1000, RZ ;  /* 0xfffff0000c097810 */ /* 0x000fe40007ffe0ff */
[----:B------:R-:W-:Y:S02]  /*09c0*/  LOP3.LUT R14, R14, 0xe, R17, 0xf8, !PT ;  /* 0x0000000e0e0e7812 */ /* 0x000fe400078ef811 */
[----:B------:R-:W-:Y:S02]  /*09d0*/  IADD3 R12, PT, PT, R11, R15, R10 ;  /* 0x0000000f0b0c7210 */ /* 0x000fe40007ffe00a */
[----:B------:R-:W-:Y:S02]  /*09e0*/  LOP3.LUT R13, R13, 0x8, R11, 0xf6, !PT ;  /* 0x000000080d0d7812 */ /* 0x000fe400078ef60b */
[----:B------:R-:W-:Y:S01]  /*09f0*/  LOP3.LUT R15, R8, 0xffff, RZ, 0xc0, !PT ;  /* 0x0000ffff080f7812 */ /* 0x000fe200078ec0ff */
[----:B0-----:R-:W-:Y:S01]  /*0a00*/  IMAD.WIDE.U32 R8, R9, 0x2, R6 ;  /* 0x0000000209087825 */ /* 0x001fe200078e0006 */
[----:B------:R-:W-:-:S02]  /*0a10*/  IADD3 R11, PT, PT, R14, -0x1000, RZ ;  /* 0xfffff0000e0b7810 */ /* 0x000fc40007ffe0ff */
[----:B------:R-:W-:Y:S02]  /*0a20*/  ISETP.GE.U32.AND P2, PT, R18, 0x2, PT ;  /* 0x000000021200780c */ /* 0x000fe40003f46070 */
[----:B------:R-:W-:Y:S01]  /*0a30*/  IADD3 R13, PT, PT, R13, -0x1000, R10 ;  /* 0xfffff0000d0d7810 */ /* 0x000fe20007ffe00a */
[--C-:B------:R-:W-:Y:S01]  /*0a40*/  IMAD.WIDE.U32 R10, R11, 0x2, R6.reuse ;  /* 0x000000020b0a7825 */ /* 0x100fe200078e0006 */
[----:B------:R-:W-:Y:S02]  /*0a50*/  IADD3 R22, P5, PT, R8, 0x2, RZ ;  /* 0x0000000208167810 */ /* 0x000fe40007fbe0ff */
[----:B------:R-:W-:Y:S01]  /*0a60*/  ISETP.GT.U32.OR P4, PT, R15, 0x7f, !P2 ;  /* 0x0000007f0f00780c */ /* 0x000fe20005784470 */
[----:B------:R-:W-:Y:S01]  /*0a70*/  IMAD.WIDE.U32 R14, R13, 0x2, R6 ;  /* 0x000000020d0e7825 */ /* 0x000fe200078e0006 */
[----:B------:R-:W-:Y:S02]  /*0a80*/  LOP3.LUT R5, R5, 0xffff, RZ, 0xc0, !PT ;  /* 0x0000ffff05057812 */ /* 0x000fe400078ec0ff */
[----:B------:R-:W-:-:S02]  /*0a90*/  IADD3.X R23, PT, PT, RZ, R9, RZ, P5, !PT ;  /* 0x00000009ff177210 */ /* 0x000fc40002ffe4ff */
[----:B------:R-:W-:Y:S02]  /*0aa0*/  IADD3 R6, P5, PT, R10, 0x2, RZ ;  /* 0x000000020a067810 */ /* 0x000fe40007fbe0ff */
[----:B------:R-:W-:Y:S02]  /*0ab0*/  SHF.L.U32 R21, R0, 0x2, RZ ;  /* 0x0000000200157819 */ /* 0x000fe400000006ff */
[----:B------:R-:W-:Y:S02]  /*0ac0*/  ISETP.GT.U32.OR P2, PT, R5, 0x7f, !P2 ;  /* 0x0000007f0500780c */ /* 0x000fe40005744470 */
[----:B------:R-:W-:Y:S02]  /*0ad0*/  ISETP.GT.U32.OR P1, PT, R16, 0x7f, P1 ;  /* 0x0000007f1000780c */ /* 0x000fe40000f24470 */
[----:B------:R-:W-:Y:S02]  /*0ae0*/  MOV R8, R14 ;  /* 0x0000000e00087202 */ /* 0x000fe40000000f00 */
[----:B------:R-:W-:-:S02]  /*0af0*/  MOV R9, R15 ;  /* 0x0000000f00097202 */ /* 0x000fc40000000f00 */
[----:B------:R-:W-:Y:S02]  /*0b00*/  IADD3.X R5, PT, PT, RZ, R11, RZ, P5, !PT ;  /* 0x0000000bff057210 */ /* 0x000fe40002ffe4ff */
[----:B------:R-:W-:Y:S02]  /*0b10*/  ISETP.LT.U32.OR P0, PT, R0, 0x48, !P0 ;  /* 0x000000480000780c */ /* 0x000fe40004701470 */
[----:B------:R-:W-:Y:S02]  /*0b20*/  LOP3.LUT R18, R21, 0xc, RZ, 0xc0, !PT ;  /* 0x0000000c15127812 */ /* 0x000fe400078ec0ff */
[----:B------:R-:W-:Y:S02]  /*0b30*/  LEA R19, R19, UR5, 0x1 ;  /* 0x0000000513137c11 */ /* 0x000fe4000f8e08ff */
[----:B---3--:R-:W-:-:S07]  /*0b40*/  IADD3 R7, PT, PT, R12, -0x1000, RZ ;  /* 0xfffff0000c077810 */ /* 0x008fce0007ffe0ff */
.L_x_0:
[----:B------:R-:W0:Y:S01]  /*0b50*/  @!P0 LDC.64 R10, c[0x0][0x388] ;  /* 0x0000e200ff0a8b82 */ /* 0x000e220000000a00 */
[----:B------:R-:W-:-:S07]  /*0b60*/  PRMT R29, RZ, 0x7610, R29 ;  /* 0x00007610ff1d7816 */ /* 0x000fce000000001d */
[----:B------:R-:W1:Y:S01]  /*0b70*/  @!P0 LDC.64 R12, c[0x0][0x388] ;  /* 0x0000e200ff0c8b82 */ /* 0x000e620000000a00 */
[----:B0-----:R-:W-:-:S07]  /*0b80*/  @!P0 IMAD.WIDE.U32 R14, R7, 0x2, R10 ;  /* 0x00000002070e8825 */ /* 0x001fce00078e000a */
[----:B------:R-:W0:Y:S01]  /*0b90*/  LDC.64 R10, c[0x0][0x390] ;  /* 0x0000e400ff0a7b82 */ /* 0x000e220000000a00 */
[----:B------:R2:W3:Y:S01]  /*0ba0*/  @!P0 LDG.E.U16.CONSTANT R29, desc[UR8][R14.64] ;  /* 0x000000080e1d8981 */ /* 0x0004e2000c1e9500 */
[----:B------:R-:W-:-:S06]  /*0bb0*/  PRMT R16, RZ, 0x7610, R16 ;  /* 0x00007610ff107816 */ /* 0x000fcc0000000010 */
[----:B------:R-:W-:Y:S01]  /*0bc0*/  BAR.SYNC.DEFER_BLOCKING 0x0 ;  /* 0x0000000000007b1d */ /* 0x000fe20000010000 */
[----:B------:R-:W-:Y:S02]  /*0bd0*/  @!P0 IADD3 R17, PT, PT, R7, 0x1, RZ ;  /* 0x0000000107118810 */ /* 0x000fe40007ffe0ff */
[----:B------:R-:W-:Y:S02]  /*0be0*/  ISETP.GT.U32.AND P6, PT, R0, 0xb7, PT ;  /* 0x000000b70000780c */ /* 0x000fe40003fc4070 */
[----:B------:R-:W-:Y:S01]  /*0bf0*/  PRMT R26, RZ, 0x7610, R26 ;  /* 0x00007610ff1a7816 */ /* 0x000fe2000000001a */
[----:B-1----:R-:W-:Y:S01]  /*0c00*/  @!P0 IMAD.WIDE.U32 R12, R17, 0x2, R12 ;  /* 0x00000002110c8825 */ /* 0x002fe200078e000c */
[----:B------:R-:W-:Y:S01]  /*0c10*/  PRMT R17, RZ, 0x7610, R17 ;  /* 0x00007610ff117816 */ /* 0x000fe20000000011 */
[----:B------:R-:W4:Y:S01]  /*0c20*/  @!P4 LDG.E.U16.CONSTANT R16, desc[UR8][R8.64] ;  /* 0x000000080810c981 */ /* 0x000f22000c1e9500 */
[----:B--2---:R-:W-:Y:S02]  /*0c30*/  @!P2 MOV R14, R6 ;  /* 0x00000006000ea202 */ /* 0x004fe40000000f00 */
[----:B------:R-:W-:-:S02]  /*0c40*/  @!P2 MOV R15, R5 ;  /* 0x00000005000fa202 */ /* 0x000fc40000000f00 */
[----:B------:R0:W2:Y:S01]  /*0c50*/  @!P0 LDG.E.U16.CONSTANT R17, desc[UR8][R12.64] ;  /* 0x000000080c118981 */ /* 0x0000a2000c1e9500 */
[----:B------:R-:W-:Y:S02]  /*0c60*/  PRMT R28, RZ, 0x7610, R28 ;  /* 0x00007610ff1c7816 */ /* 0x000fe4000000001c */
[----:B------:R-:W-:Y:S01]  /*0c70*/  PRMT R27, RZ, 0x7610, R27 ;  /* 0x00007610ff1b7816 */ /* 0x000fe2000000001b */
[----:B------:R1:W5:Y:S04]  /*0c80*/  @!P2 LDG.E.U16.CONSTANT R26, desc[UR8][R14.64] ;  /* 0x000000080e1aa981 */ /* 0x000368000c1e9500 */
[----:B------:R-:W5:Y:S01]  /*0c90*/  @!P3 LDG.E.U16.CONSTANT R28, desc[UR8][R22.64+-0x2] ;  /* 0xfffffe08161cb981 */ /* 0x000f62000c1e9500 */
[----:B0-----:R-:W-:-:S03]  /*0ca0*/  IMAD.WIDE.U32 R12, R4, 0x2, R10 ;  /* 0x00000002040c7825 */ /* 0x001fc600078e000a */
[----:B------:R-:W5:Y:S01]  /*0cb0*/  @!P1 LDG.E.U16.CONSTANT R27, desc[UR8][R22.64] ;  /* 0x00000008161b9981 */ /* 0x000f62000c1e9500 */
[----:B-1----:R-:W-:-:S03]  /*0cc0*/  IMAD.WIDE.U32 R14, R3, 0x2, R10 ;  /* 0x00000002030e7825 */ /* 0x002fc600078e000a */
[----:B------:R-:W5:Y:S01]  /*0cd0*/  LDG.E.CONSTANT R13, desc[UR8][R12.64] ;  /* 0x000000080c0d7981 */ /* 0x000f62000c1e9900 */
[----:B------:R-:W-:-:S03]  /*0ce0*/  @!P6 IMAD.WIDE.U32 R10, R2, 0x2, R10 ;  /* 0x00000002020ae825 */ /* 0x000fc600078e000a */
[----:B------:R-:W5:Y:S04]  /*0cf0*/  LDG.E.CONSTANT R25, desc[UR8][R14.64] ;  /* 0x000000080e197981 */ /* 0x000f68000c1e9900 */
[----:B---3--:R0:W-:Y:S04]  /*0d00*/  STS.U16 [R21+UR5], R29 ;  /* 0x0000001d15007988 */ /* 0x0081e80008000405 */
[----:B0-----:R-:W3:Y:S01]  /*0d10*/  @!P6 LDG.E.CONSTANT R29, desc[UR8][R10.64] ;  /* 0x000000080a1de981 */ /* 0x001ee2000c1e9900 */
[----:B------:R-:W-:-:S03]  /*0d20*/  ISETP.GT.U32.AND P5, PT, R0, 0x3b, PT ;  /* 0x0000003b0000780c */ /* 0x000fc60003fa4070 */
[----:B----4-:R-:W-:Y:S04]  /*0d30*/  STS.U16 [R21+UR5+0x310], R16 ;  /* 0x0003101015007988 */ /* 0x010fe80008000405 */
[----:B--2---:R-:W-:Y:S04]  /*0d40*/  STS.U16 [R21+UR5+0x2], R17 ;  /* 0x0000021115007988 */ /* 0x004fe80008000405 */
[----:B-----5:R-:W-:Y:S04]  /*0d50*/  STS.U16 [R21+UR5+0x312], R26 ;  /* 0x0003121a15007988 */ /* 0x020fe80008000405 */
[----:B------:R-:W-:Y:S04]  /*0d60*/  STS.U16 [R21+UR5+0x620], R28 ;  /* 0x0006201c15007988 */ /* 0x000fe80008000405 */
[----:B------:R-:W-:Y:S04]  /*0d70*/  STS.U16 [R21+UR5+0x622], R27 ;  /* 0x0006221b15007988 */ /* 0x000fe80008000405 */
[----:B------:R-:W-:Y:S04]  /*0d80*/  @!P5 STS [R21+UR5+0x930], RZ ;  /* 0x000930ff1500d988 */ /* 0x000fe80008000805 */
[----:B------:R-:W-:Y:S04]  /*0d90*/  STS [R21+UR6], R25 ;  /* 0x0000001915007988 */ /* 0x000fe80008000806 */
[----:B------:R-:W-:Y:S04]  /*0da0*/  STS [R21+UR6+0x310], R13 ;  /* 0x0003100d15007988 */ /* 0x000fe80008000806 */
[----:B---3--:R-:W-:Y:S01]  /*0db0*/  @!P6 STS [R21+UR6+0x620], R29 ;  /* 0x0006201d1500e988 */ /* 0x008fe20008000806 */
[----:B------:R-:W-:Y:S06]  /*0dc0*/  BAR.SYNC.DEFER_BLOCKING 0x0 ;  /* 0x0000000000007b1d */ /* 0x000fec0000010000 */
[----:B------:R-:W-:Y:S04]  /*0dd0*/  LDS R13, [R18+UR6] ;  /* 0x00000006120d7984 */ /* 0x000fe80008000800 */
[----:B------:R-:W0:Y:S04]  /*0de0*/  LDS.64 R10, [R19] ;  /* 0x00000000130a7984 */ /* 0x000e280000000a00 */
[----:B------:R-:W-:Y:S04]  /*0df0*/  LDS R25, [R18+UR6+0x300] ;  /* 0x0003000612197984 */ /* 0x000fe80008000800 */
[----:B------:R-:W1:Y:S04]  /*0e00*/  LDS.64 R14, [R19+0x120] ;  /* 0x00012000130e7984 */ /* 0x000e680000000a00 */
[----:B------:R-:W-:Y:S04]  /*0e10*/  LDS R12, [R18+UR6+0x600] ;  /* 0x00060006120c7984 */ /* 0x000fe80008000800 */
[----:B------:R-:W2:Y:S04]  /*0e20*/  LDS.64 R16, [R19+0x240] ;  /* 0x0002400013107984 */ /* 0x000ea80000000a00 */
[----:B------:R-:W3:Y:S01]  /*0e30*/  LDS R26, [R18+UR6+0x10] ;  /* 0x00001006121a7984 */ /* 0x000ee20008000800 */
[----:B0-----:R-:W-:-:S03]  /*0e40*/  HFMA2 R24, R10.H0_H0, R13, R24 ;  /* 0x0000000d0a187231 */ /* 0x001fc60000000818 */
[----:B------:R-:W0:Y:S01]  /*0e50*/  LDS R13, [R18+UR6+0x310] ;  /* 0x00031006120d7984 */ /* 0x000e220008000800 */
[----:B-1----:R-:W-:-:S03]  /*0e60*/  HFMA2 R25, R14.H0_H0, R25, R24 ;  /* 0x000000190e197231 */ /* 0x002fc60000000818 */
[----:B------:R-:W1:Y:S01]  /*0e70*/  LDS R24, [R18+UR6+0x610] ;  /* 0x0006100612187984 */ /* 0x000e620008000800 */
[----:B--2---:R-:W-:-:S03]  /*0e80*/  HFMA2 R25, R16.H0_H0, R12, R25 ;  /* 0x0000000c10197231 */ /* 0x004fc60000000819 */
[----:B------:R-:W2:Y:S01]  /*0e90*/  LDS R12, [R18+UR6+0x20] ;  /* 0x00002006120c7984 */ /* 0x000ea20008000800 */
[----:B---3--:R-:W-:-:S03]  /*0ea0*/  HFMA2 R27, R10.H1_H1, R26, R25 ;  /* 0x0000001a0a1b7231 */ /* 0x008fc60000000c19 */
[----:B------:R-:W3:Y:S04]  /*0eb0*/  LDS R26, [R18+UR6+0x320] ;  /* 0x00032006121a7984 */ /* 0x000ee80008000800 */
[----:B------:R-:W4:Y:S04]  /*0ec0*/  LDS R25, [R18+UR6+0x620] ;  /* 0x0006200612197984 */ /* 0x000f280008000800 */
[----:B------:R-:W5:Y:S01]  /*0ed0*/  LDS R10, [R18+UR6+0x30] ;  /* 0x00003006120a7984 */ /* 0x000f620008000800 */
[----:B0-----:R-:W-:-:S03]  /*0ee0*/  HFMA2 R13, R14.H1_H1, R13, R27 ;  /* 0x0000000d0e0d7231 */ /* 0x001fc60000000c1b */
[----:B------:R-:W0:Y:S01]  /*0ef0*/  LDS R14, [R18+UR6+0x330] ;  /* 0x00033006120e7984 */ /* 0x000e220008000800 */
[----:B-1----:R-:W-:-:S03]  /*0f00*/  HFMA2 R13, R16.H1_H1, R24, R13 ;  /* 0x00000018100d7231 */ /* 0x002fc60000000c0d */
[----:B------:R-:W1:Y:S04]  /*0f10*/  LDS R16, [R18+UR6+0x630] ;  /* 0x0006300612107984 */ /* 0x000e680008000800 */
[----:B------:R-:W-:Y:S01]  /*0f20*/  LDS R24, [R18+UR6+0x40] ;  /* 0x0000400612187984 */ /* 0x000fe20008000800 */
[----:B--2---:R-:W-:-:S04]  /*0f30*/  HFMA2 R13, R11.H0_H0, R12, R13 ;  /* 0x0000000c0b0d7231 */ /* 0x004fc8000000080d */
[----:B---3--:R-:W-:-:S04]  /*0f40*/  HFMA2 R13, R15.H0_H0, R26, R13 ;  /* 0x0000001a0f0d7231 */ /* 0x008fc8000000080d */
[----:B----4-:R-:W-:Y:S02]  /*0f50*/  HFMA2 R25, R17.H0_H0, R25, R13 ;  /* 0x0000001911197231 */ /* 0x010fe4000000080d */
[----:B------:R-:W2:Y:S02]  /*0f60*/  LDS.64 R12, [R19+0x8] ;  /* 0x00000800130c7984 */ /* 0x000ea40000000a00 */
[----:B-----5:R-:W-:Y:S02]  /*0f70*/  HFMA2 R26, R11.H1_H1, R10, R25 ;  /* 0x0000000a0b1a7231 */ /* 0x020fe40000000c19 */
[----:B------:R-:W-:Y:S04]  /*0f80*/  LDS R25, [R18+UR6+0x340] ;  /* 0x0003400612197984 */ /* 0x000fe80008000800 */
[----:B------:R-:W3:Y:S01]  /*0f90*/  LDS.64 R10, [R19+0x128] ;  /* 0x00012800130a7984 */ /* 0x000ee20000000a00 */
[----:B0-----:R-:W-:-:S03]  /*0fa0*/  HFMA2 R14, R15.H1_H1, R14, R26 ;  /* 0x0000000e0f0e7231 */ /* 0x001fc60000000c1a */
[----:B------:R-:W-:Y:S01]  /*0fb0*/  LDS R26, [R18+UR6+0x50] ;  /* 0x00005006121a7984 */ /* 0x000fe20008000800 */
[----:B-1----:R-:W-:-:S03]  /*0fc0*/  HFMA2 R15, R17.H1_H1, R16, R14 ;  /* 0x00000010110f7231 */ /* 0x002fc60000000c0e */
[----:B------:R-:W-:Y:S04]  /*0fd0*/  LDS R14, [R18+UR6+0x640] ;  /* 0x00064006120e7984 */ /* 0x000fe80008000800 */
[----:B------:R-:W0:Y:S01]  /*0fe0*/  LDS.64 R16, [R19+0x248] ;  /* 0x0002480013107984 */ /* 0x000e220000000a00 */
[----:B--2---:R-:W-:-:S03]  /*0ff0*/  HFMA2 R24, R12.H0_H0, R24, R15 ;  /* 0x000000180c187231 */ /* 0x004fc6000000080f */
[----:B------:R-:W1:Y:S01]  /*1000*/  LDS R15, [R18+UR6+0x350] ;  /* 0x00035006120f7984 */ /* 0x000e620008000800 */
[----:B---3--:R-:W-:-:S03]  /*1010*/  HFMA2 R25, R10.H0_H0, R25, R24 ;  /* 0x000000190a197231 */ /* 0x008fc60000000818 */
[----:B------:R-:W2:Y:S01]  /*1020*/  LDS R24, [R18+UR6+0x650] ;  /* 0x0006500612187984 */ /* 0x000ea20008000800 */
[----:B0-----:R-:W-:-:S03]  /*1030*/  HFMA2 R25, R16.H0_H0, R14, R25 ;  /* 0x0000000e10197231 */ /* 0x001fc60000000819 */
[----:B------:R-:W0:Y:S01]  /*1040*/  LDS R14, [R18+UR6+0x60] ;  /* 0x00006006120e7984 */ /* 0x000e220008000800 */
[----:B------:R-:W-:-:S03]  /*1050*/  HFMA2 R27, R12.H1_H1, R26, R25 ;  /* 0x0000001a0c1b7231 */ /* 0x000fc60000000c19 */
[----:B------:R-:W3:Y:S04]  /*1060*/  LDS R26, [R18+UR6+0x360] ;  /* 0x00036006121a7984 */ /* 0x000ee80008000800 */
[----:B------:R-:W4:Y:S04]  /*1070*/  LDS R25, [R18+UR6+0x660] ;  /* 0x0006600612197984 */ /* 0x000f280008000800 */
[----:B------:R-:W5:Y:S01]  /*1080*/  LDS R12, [R18+UR6+0x70] ;  /* 0x00007006120c7984 */ /* 0x000f620008000800 */
[----:B-1----:R-:W-:-:S03]  /*1090*/  HFMA2 R15, R10.H1_H1, R15, R27 ;  /* 0x0000000f0a0f7231 */ /* 0x002fc60000000c1b */
[----:B------:R-:W1:Y:S01]  /*10a0*/  LDS R10, [R18+UR6+0x370] ;  /* 0x00037006120a7984 */ /* 0x000e620008000800 */
[----:B--2---:R-:W-:-:S03]  /*10b0*/  HFMA2 R15, R16.H1_H1, R24, R15 ;  /* 0x00000018100f7231 */ /* 0x004fc60000000c0f */
[----:B------:R-:W2:Y:S04]  /*10c0*/  LDS R16, [R18+UR6+0x670] ;  /* 0x0006700612107984 */ /* 0x000ea80008000800 */
[----:B------:R-:W-:Y:S01]  /*10d0*/  LDS R24, [R18+UR6+0x80] ;  /* 0x0000800612187984 */ /* 0x000fe20008000800 */
[----:B0-----:R-:W-:-:S04]  /*10e0*/  HFMA2 R14, R13.H0_H0, R14, R15 ;  /* 0x0000000e0d0e7231 */ /* 0x001fc8000000080f */
[----:B---3--:R-:W-:-:S04]  /*10f0*/  HFMA2 R14, R11.H0_H0, R26, R14 ;  /* 0x0000001a0b0e7231 */ /* 0x008fc8000000080e */
[----:B----4-:R-:W-:Y:S02]  /*1100*/  HFMA2 R25, R17.H0_H0, R25, R14 ;  /* 0x0000001911197231 */ /* 0x010fe4000000080e */
[----:B------:R-:W0:Y:S02]  /*1110*/  LDS.64 R14, [R19+0x10] ;  /* 0x00001000130e7984 */ /* 0x000e240000000a00 */
[----:B-----5:R-:W-:Y:S02]  /*1120*/  HFMA2 R26, R13.H1_H1, R12, R25 ;  /* 0x0000000c0d1a7231 */ /* 0x020fe40000000c19 */
[----:B------:R-:W-:Y:S04]  /*1130*/  LDS R25, [R18+UR6+0x380] ;  /* 0x0003800612197984 */ /* 0x000fe80008000800 */
[----:B------:R-:W3:Y:S01]  /*1140*/  LDS.64 R12, [R19+0x130] ;  /* 0x00013000130c7984 */ /* 0x000ee20000000a00 */
[----:B-1----:R-:W-:-:S03]  /*1150*/  HFMA2 R10, R11.H1_H1, R10, R26 ;  /* 0x0000000a0b0a7231 */ /* 0x002fc60000000c1a */
[----:B------:R-:W-:Y:S01]  /*1160*/  LDS R26, [R18+UR6+0x90] ;  /* 0x00009006121a7984 */ /* 0x000fe20008000800 */
[----:B--2---:R-:W-:-:S03]  /*1170*/  HFMA2 R11, R17.H1_H1, R16, R10 ;  /* 0x00000010110b7231 */ /* 0x004fc60000000c0a */
[----:B------:R-:W-:Y:S04]  /*1180*/  LDS R10, [R18+UR6+0x680] ;  /* 0x00068006120a7984 */ /* 0x000fe80008000800 */
[----:B------:R-:W1:Y:S01]  /*1190*/  LDS.64 R16, [R19+0x250] ;  /* 0x0002500013107984 */ /* 0x000e620000000a00 */
[----:B0-----:R-:W-:-:S03]  /*11a0*/  HFMA2 R24, R14.H0_H0, R24, R11 ;  /* 0x000000180e187231 */ /* 0x001fc6000000080b */
[----:B------:R-:W0:Y:S01]  /*11b0*/  LDS R11, [R18+UR6+0x390] ;  /* 0x00039006120b7984 */ /* 0x000e220008000800 */
[----:B---3--:R-:W-:-:S03]  /*11c0*/  HFMA2 R25, R12.H0_H0, R25, R24 ;  /* 0x000000190c197231 */ /* 0x008fc60000000818 */
[----:B------:R-:W2:Y:S01]  /*11d0*/  LDS R24, [R18+UR6+0x690] ;  /* 0x0006900612187984 */ /* 0x000ea20008000800 */
[----:B-1----:R-:W-:-:S03]  /*11e0*/  HFMA2 R25, R16.H0_H0, R10, R25 ;  /* 0x0000000a10197231 */ /* 0x002fc60000000819 */
[----:B------:R-:W1:Y:S01]  /*11f0*/  LDS R10, [R18+UR6+0xa0] ;  /* 0x0000a006120a7984 */ /* 0x000e620008000800 */
[----:B------:R-:W-:-:S03]  /*1200*/  HFMA2 R27, R14.H1_H1, R26, R25 ;  /* 0x0000001a0e1b7231 */ /* 0x000fc60000000c19 */
[----:B------:R-:W3:Y:S04]  /*1210*/  LDS R26, [R18+UR6+0x3a0] ;  /* 0x0003a006121a7984 */ /* 0x000ee80008000800 */
[----:B------:R-:W4:Y:S04]  /*1220*/  LDS R25, [R18+UR6+0x6a0] ;  /* 0x0006a00612197984 */ /* 0x000f280008000800 */
[----:B------:R-:W5:Y:S01]  /*1230*/  LDS R14, [R18+UR6+0xb0] ;  /* 0x0000b006120e7984 */ /* 0x000f620008000800 */
[----:B0-----:R-:W-:-:S04]  /*1240*/  HFMA2 R12, R12.H1_H1, R11, R27 ;  /* 0x0000000b0c0c7231 */ /* 0x001fc80000000c1b */
[----:B--2---:R-:W-:Y:S02]  /*1250*/  HFMA2 R24, R16.H1_H1, R24, R12 ;  /* 0x0000001810187231 */ /* 0x004fe40000000c0c */
[----:B------:R-:W0:Y:S04]  /*1260*/  LDS R12, [R18+UR6+0x3b0] ;  /* 0x0003b006120c7984 */ /* 0x000e280008000800 */
[----:B------:R-:W2:Y:S01]  /*1270*/  LDS R16, [R18+UR6+0x6b0] ;  /* 0x0006b00612107984 */ /* 0x000ea20008000800 */
[----:B-1----:R-:W-:-:S03]  /*1280*/  HFMA2 R10, R15.H0_H0, R10, R24 ;  /* 0x0000000a0f0a7231 */ /* 0x002fc60000000818 */
[----:B------:R-:W-:Y:S01]  /*1290*/  LDS R24, [R18+UR6+0xc0] ;  /* 0x0000c00612187984 */ /* 0x000fe20008000800 */
[----:B---3--:R-:W-:-:S04]  /*12a0*/  HFMA2 R10, R13.H0_H0, R26, R10 ;  /* 0x0000001a0d0a7231 */ /* 0x008fc8000000080a */
[----:B----4-:R-:W-:Y:S02]  /*12b0*/  HFMA2 R25, R17.H0_H0, R25, R10 ;  /* 0x0000001911197231 */ /* 0x010fe4000000080a */
[----:B------:R-:W1:Y:S02]  /*12c0*/  LDS.64 R10, [R19+0x18] ;  /* 0x00001800130a7984 */ /* 0x000e640000000a00 */
[----:B-----5:R-:W-:Y:S02]  /*12d0*/  HFMA2 R26, R15.H1_H1, R14, R25 ;  /* 0x0000000e0f1a7231 */ /* 0x020fe40000000c19 */
[----:B------:R-:W-:Y:S04]  /*12e0*/  LDS R25, [R18+UR6+0x3c0] ;  /* 0x0003c00612197984 */ /* 0x000fe80008000800 */
[----:B------:R-:W3:Y:S01]  /*12f0*/  LDS.64 R14, [R19+0x138] ;  /* 0x00013800130e7984 */ /* 0x000ee20000000a00 */
[----:B0-----:R-:W-:-:S03]  /*1300*/  HFMA2 R12, R13.H1_H1, R12, R26 ;  /* 0x0000000c0d0c7231 */ /* 0x001fc60000000c1a */
[----:B------:R-:W-:Y:S01]  /*1310*/  LDS R26, [R18+UR6+0xd0] ;  /* 0x0000d006121a7984 */ /* 0x000fe20008000800 */
[----:B--2---:R-:W-:-:S03]  /*1320*/  HFMA2 R13, R17.H1_H1, R16, R12 ;  /* 0x00000010110d7231 */ /* 0x004fc60000000c0c */
[----:B------:R-:W-:Y:S04]  /*1330*/  LDS R12, [R18+UR6+0x6c0] ;  /* 0x0006c006120c7984 */ /* 0x000fe80008000800 */
[----:B------:R-:W0:Y:S01]  /*1340*/  LDS.64 R16, [R19+0x258] ;  /* 0x0002580013107984 */ /* 0x000e220000000a00 */
[----:B-1----:R-:W-:-:S03]  /*1350*/  HFMA2 R24, R10.H0_H0, R24, R13 ;  /* 0x000000180a187231 */ /* 0x002fc6000000080d */
        /* <DEDUP_REMOVED lines=36> */
[----:B0-----:R-:W-:-:S03]  /*15a0*/  HFMA2 R17, R10.H1_H1, R17, R27 ;  /* 0x000000110a117231 */ /* 0x001fc60000000c1b */
[----:B------:R-:W0:Y:S01]  /*15b0*/  LDS R10, [R18+UR6+0x430] ;  /* 0x00043006120a7984 */ /* 0x000e220008000800 */
[----:B--2---:R-:W-:-:S03]  /*15c0*/  HFMA2 R17, R14.H1_H1, R24, R17 ;  /* 0x000000180e117231 */ /* 0x004fc60000000c11 */
[----:B------:R-:W2:Y:S04]  /*15d0*/  LDS R14, [R18+UR6+0x730] ;  /* 0x00073006120e7984 */ /* 0x000ea80008000800 */
[----:B------:R-:W-:Y:S01]  /*15e0*/  LDS R24, [R18+UR6+0x140] ;  /* 0x0001400612187984 */ /* 0x000fe20008000800 */
[----:B-1----:R-:W-:-:S04]  /*15f0*/  HFMA2 R16, R13.H0_H0, R16, R17 ;  /* 0x000000100d107231 */ /* 0x002fc80000000811 */
        /* <DEDUP_REMOVED lines=21> */
[----:B-1----:R-:W-:-:S04]  /*1750*/  HFMA2 R12, R12.H1_H1, R15, R27 ;  /* 0x0000000f0c0c7231 */ /* 0x002fc80000000c1b */
[----:B--2---:R-:W-:Y:S02]  /*1760*/  HFMA2 R24, R10.H1_H1, R24, R12 ;  /* 0x000000180a187231 */ /* 0x004fe40000000c0c */
[----:B------:R-:W1:Y:S04]  /*1770*/  LDS R10, [R18+UR6+0x470] ;  /* 0x00047006120a7984 */ /* 0x000e680008000800 */
[----:B------:R-:W2:Y:S01]  /*1780*/  LDS R12, [R18+UR6+0x770] ;  /* 0x00077006120c7984 */ /* 0x000ea20008000800 */
[----:B0-----:R-:W-:-:S03]  /*1790*/  HFMA2 R14, R17.H0_H0, R14, R24 ;  /* 0x0000000e110e7231 */ /* 0x001fc60000000818 */
[----:B------:R-:W-:Y:S01]  /*17a0*/  LDS R24, [R18+UR6+0x180] ;  /* 0x0001800612187984 */ /* 0x000fe20008000800 */
        /* <DEDUP_REMOVED lines=22> */
[----:B------:R-:W-:Y:S01]  /*1910*/  LDS R16, [R18+UR6+0x7b0] ;  /* 0x0007b00612107984 */ /* 0x000fe20008000800 */
[----:B--2---:R-:W-:-:S03]  /*1920*/  HFMA2 R13, R10.H1_H1, R24, R13 ;  /* 0x000000180a0d7231 */ /* 0x004fc60000000c0d */
[----:B------:R-:W0:Y:S04]  /*1930*/  LDS R10, [R18+UR6+0x4b0] ;  /* 0x0004b006120a7984 */ /* 0x000e280008000800 */
[----:B------:R-:W-:Y:S01]  /*1940*/  LDS R24, [R18+UR6+0x1c0] ;  /* 0x0001c00612187984 */ /* 0x000fe20008000800 */
[----:B-1----:R-:W-:-:S04]  /*1950*/  HFMA2 R13, R15.H0_H0, R12, R13 ;  /* 0x0000000c0f0d7231 */ /* 0x002fc8000000080d */
[----:B---3--:R-:W-:-:S04]  /*1960*/  HFMA2 R13, R17.H0_H0, R26, R13 ;  /* 0x0000001a110d7231 */ /* 0x008fc8000000080d */
[----:B----4-:R-:W-:Y:S02]  /*1970*/  HFMA2 R25, R11.H0_H0, R25, R13 ;  /* 0x000000190b197231 */ /* 0x010fe4000000080d */
[----:B------:R-:W1:Y:S02]  /*1980*/  LDS.64 R12, [R19+0x38] ;  /* 0x00003800130c7984 */ /* 0x000e640000000a00 */
[----:B-----5:R-:W-:Y:S02]  /*1990*/  HFMA2 R26, R15.H1_H1, R14, R25 ;  /* 0x0000000e0f1a7231 */ /* 0x020fe40000000c19 */
[----:B------:R-:W-:Y:S04]  /*19a0*/  LDS R25, [R18+UR6+0x4c0] ;  /* 0x0004c00612197984 */ /* 0x000fe80008000800 */
[----:B------:R-:W2:Y:S01]  /*19b0*/  LDS.64 R14, [R19+0x158] ;  /* 0x00015800130e7984 */ /* 0x000ea20000000a00 */
[----:B0-----:R-:W-:-:S03]  /*19c0*/  HFMA2 R10, R17.H1_H1, R10, R26 ;  /* 0x0000000a110a7231 */ /* 0x001fc60000000c1a */
[----:B------:R-:W-:Y:S01]  /*19d0*/  LDS R26, [R18+UR6+0x1d0] ;  /* 0x0001d006121a7984 */ /* 0x000fe20008000800 */
[----:B------:R-:W-:-:S03]  /*19e0*/  HFMA2 R17, R11.H1_H1, R16, R10 ;  /* 0x000000100b117231 */ /* 0x000fc60000000c0a */
[----:B------:R-:W-:Y:S04]  /*19f0*/  LDS R16, [R18+UR6+0x7c0] ;  /* 0x0007c00612107984 */ /* 0x000fe80008000800 */
[----:B------:R-:W0:Y:S01]  /*1a00*/  LDS.64 R10, [R19+0x278] ;  /* 0x00027800130a7984 */ /* 0x000e220000000a00 */
[----:B-1----:R-:W-:-:S03]  /*1a10*/  HFMA2 R24, R12.H0_H0, R24, R17 ;  /* 0x000000180c187231 */ /* 0x002fc60000000811 */
[----:B------:R-:W1:Y:S01]  /*1a20*/  LDS R17, [R18+UR6+0x4d0] ;  /* 0x0004d00612117984 */ /* 0x000e620008000800 */
[----:B--2---:R-:W-:-:S03]  /*1a30*/  HFMA2 R25, R14.H0_H0, R25, R24 ;  /* 0x000000190e197231 */ /* 0x004fc60000000818 */
        /* <DEDUP_REMOVED lines=8> */
[----:B------:R-:W-:Y:S01]  /*1ac0*/  LDS R14, [R18+UR6+0x7f0] ;  /* 0x0007f006120e7984 */ /* 0x000fe20008000800 */
[----:B--2---:R-:W-:-:S03]  /*1ad0*/  HFMA2 R17, R10.H1_H1, R24, R17 ;  /* 0x000000180a117231 */ /* 0x004fc60000000c11 */
[----:B------:R-:W1:Y:S04]  /*1ae0*/  LDS R10, [R18+UR6+0x4f0] ;  /* 0x0004f006120a7984 */ /* 0x000e680008000800 */
[----:B------:R-:W-:Y:S01]  /*1af0*/  LDS R24, [R18+UR6+0x200] ;  /* 0x0002000612187984 */ /* 0x000fe20008000800 */
[----:B0-----:R-:W-:-:S04]  /*1b00*/  HFMA2 R16, R13.H0_H0, R16, R17 ;  /* 0x000000100d107231 */ /* 0x001fc80000000811 */
[----:B---3--:R-:W-:-:S04]  /*1b10*/  HFMA2 R16, R15.H0_H0, R26, R16 ;  /* 0x0000001a0f107231 */ /* 0x008fc80000000810 */
[----:B----4-:R-:W-:Y:S02]  /*1b20*/  HFMA2 R25, R11.H0_H0, R25, R16 ;  /* 0x000000190b197231 */ /* 0x010fe40000000810 */
[----:B------:R-:W0:Y:S02]  /*1b30*/  LDS.64 R16, [R19+0x40] ;  /* 0x0000400013107984 */ /* 0x000e240000000a00 */
[----:B-----5:R-:W-:Y:S02]  /*1b40*/  HFMA2 R26, R13.H1_H1, R12, R25 ;  /* 0x0000000c0d1a7231 */ /* 0x020fe40000000c19 */
[----:B------:R-:W-:Y:S04]  /*1b50*/  LDS R25, [R18+UR6+0x500] ;  /* 0x0005000612197984 */ /* 0x000fe80008000800 */
[----:B------:R-:W2:Y:S01]  /*1b60*/  LDS.64 R12, [R19+0x160] ;  /* 0x00016000130c7984 */ /* 0x000ea20000000a00 */
[----:B-1----:R-:W-:-:S03]  /*1b70*/  HFMA2 R10, R15.H1_H1, R10, R26 ;  /* 0x0000000a0f0a7231 */ /* 0x002fc60000000c1a */
[----:B------:R-:W-:Y:S01]  /*1b80*/  LDS R26, [R18+UR6+0x210] ;  /* 0x00021006121a7984 */ /* 0x000fe20008000800 */
[----:B------:R-:W-:-:S03]  /*1b90*/  HFMA2 R15, R11.H1_H1, R14, R10 ;  /* 0x0000000e0b0f7231 */ /* 0x000fc60000000c0a */
[----:B------:R-:W-:Y:S04]  /*1ba0*/  LDS R14, [R18+UR6+0x800] ;  /* 0x00080006120e7984 */ /* 0x000fe80008000800 */
[----:B------:R-:W1:Y:S01]  /*1bb0*/  LDS.64 R10, [R19+0x280] ;  /* 0x00028000130a7984 */ /* 0x000e620000000a00 */
[----:B0-----:R-:W-:-:S03]  /*1bc0*/  HFMA2 R24, R16.H0_H0, R24, R15 ;  /* 0x0000001810187231 */ /* 0x001fc6000000080f */
[----:B------:R-:W0:Y:S01]  /*1bd0*/  LDS R15, [R18+UR6+0x510] ;  /* 0x00051006120f7984 */ /* 0x000e220008000800 */
[----:B--2---:R-:W-:-:S03]  /*1be0*/  HFMA2 R25, R12.H0_H0, R25, R24 ;  /* 0x000000190c197231 */ /* 0x004fc60000000818 */
        /* <DEDUP_REMOVED lines=35> */
[----:B------:R-:W-:Y:S04]  /*1e20*/  LDS R16, [R18+UR6+0x870] ;  /* 0x0008700612107984 */ /* 0x000fe80008000800 */
        /* <DEDUP_REMOVED lines=14> */
[----:B------:R-:W1:Y:S04]  /*1f10*/  LDS.64 R10, [R19+0x290] ;  /* 0x00029000130a7984 */ /* 0x000e680000000a00 */
[----:B------:R-:W3:Y:S01]  /*1f20*/  LDS R17, [R18+UR6+0x590] ;  /* 0x0005900612117984 */ /* 0x000ee20008000800 */
[----:B0-----:R-:W-:-:S04]  /*1f30*/  HFMA2 R16, R12.H0_H0, R24, R16 ;  /* 0x000000180c107231 */ /* 0x001fc80000000810 */
[----:B--2---:R-:W-:Y:S02]  /*1f40*/  HFMA2 R24, R14.H0_H0, R25, R16 ;  /* 0x000000190e187231 */ /* 0x004fe40000000810 */
[----:B------:R-:W0:Y:S04]  /*1f50*/  LDS R25, [R18+UR6+0x890] ;  /* 0x0008900612197984 */ /* 0x000e280008000800 */
[----:B------:R-:W2:Y:S01]  /*1f60*/  LDS R16, [R18+UR6+0x2a0] ;  /* 0x0002a00612107984 */ /* 0x000ea20008000800 */
[----:B-1----:R-:W-:-:S03]  /*1f70*/  HFMA2 R24, R10.H0_H0, R26, R24 ;  /* 0x0000001a0a187231 */ /* 0x002fc60000000818 */
[----:B------:R-:W1:Y:S01]  /*1f80*/  LDS R26, [R18+UR6+0x5a0] ;  /* 0x0005a006121a7984 */ /* 0x000e620008000800 */
[----:B------:R-:W-:-:S03]  /*1f90*/  HFMA2 R27, R12.H1_H1, R27, R24 ;  /* 0x0000001b0c1b7231 */ /* 0x000fc60000000c18 */
[----:B------:R-:W4:Y:S04]  /*1fa0*/  LDS R12, [R18+UR6+0x8a0] ;  /* 0x0008a006120c7984 */ /* 0x000f280008000800 */
[----:B------:R-:W5:Y:S01]  /*1fb0*/  LDS R24, [R18+UR6+0x2b0] ;  /* 0x0002b00612187984 */ /* 0x000f620008000800 */
[----:B---3--:R-:W-:-:S03]  /*1fc0*/  HFMA2 R17, R14.H1_H1, R17, R27 ;  /* 0x000000110e117231 */ /* 0x008fc60000000c1b */
[----:B------:R-:W-:Y:S01]  /*1fd0*/  LDS R14, [R18+UR6+0x2c0] ;  /* 0x0002c006120e7984 */ /* 0x000fe20008000800 */
[----:B0-----:R-:W-:-:S03]  /*1fe0*/  HFMA2 R17, R10.H1_H1, R25, R17 ;  /* 0x000000190a117231 */ /* 0x001fc60000000c11 */
[----:B------:R-:W0:Y:S04]  /*1ff0*/  LDS R10, [R18+UR6+0x5b0] ;  /* 0x0005b006120a7984 */ /* 0x000e280008000800 */
[----:B------:R-:W3:Y:S01]  /*2000*/  LDS R25, [R18+UR6+0x8b0] ;  /* 0x0008b00612197984 */ /* 0x000ee20008000800 */
[----:B--2---:R-:W-:-:S04]  /*2010*/  HFMA2 R16, R13.H0_H0, R16, R17 ;  /* 0x000000100d107231 */ /* 0x004fc80000000811 */
[----:B-1----:R-:W-:Y:S02]  /*2020*/  HFMA2 R26, R15.H0_H0, R26, R16 ;  /* 0x0000001a0f1a7231 */ /* 0x002fe40000000810 */
[----:B------:R-:W1:Y:S02]  /*2030*/  LDS.64 R16, [R19+0x58] ;  /* 0x0000580013107984 */ /* 0x000e640000000a00 */
[----:B----4-:R-:W-:-:S04]  /*2040*/  HFMA2 R12, R11.H0_H0, R12, R26 ;  /* 0x0000000c0b0c7231 */ /* 0x010fc8000000081a */
[----:B-----5:R-:W-:Y:S02]  /*2050*/  HFMA2 R26, R13.H1_H1, R24, R12 ;  /* 0x000000180d1a7231 */ /* 0x020fe40000000c0c */
[----:B------:R-:W-:Y:S04]  /*2060*/  LDS R24, [R18+UR6+0x5c0] ;  /* 0x0005c00612187984 */ /* 0x000fe80008000800 */
[----:B------:R-:W2:Y:S01]  /*2070*/  LDS.64 R12, [R19+0x178] ;  /* 0x00017800130c7984 */ /* 0x000ea20000000a00 */
[----:B0-----:R-:W-:-:S03]  /*2080*/  HFMA2 R10, R15.H1_H1, R10, R26 ;  /* 0x0000000a0f0a7231 */ /* 0x001fc60000000c1a */
[----:B------:R-:W-:Y:S01]  /*2090*/  LDS R15, [R18+UR6+0x8c0] ;  /* 0x0008c006120f7984 */ /* 0x000fe20008000800 */
[----:B---3--:R-:W-:-:S03]  /*20a0*/  HFMA2 R26, R11.H1_H1, R25, R10 ;  /* 0x000000190b1a7231 */ /* 0x008fc60000000c0a */
[----:B------:R-:W0:Y:S04]  /*20b0*/  LDS.64 R10, [R19+0x298] ;  /* 0x00029800130a7984 */ /* 0x000e280000000a00 */
[----:B------:R-:W3:Y:S01]  /*20c0*/  LDS R25, [R18+UR6+0x2d0] ;  /* 0x0002d00612197984 */ /* 0x000ee20008000800 */
[----:B-1----:R-:W-:-:S03]  /*20d0*/  HFMA2 R14, R16.H0_H0, R14, R26 ;  /* 0x0000000e100e7231 */ /* 0x002fc6000000081a */
[----:B------:R-:W1:Y:S01]  /*20e0*/  LDS R26, [R18+UR6+0x5d0] ;  /* 0x0005d006121a7984 */ /* 0x000e620008000800 */
[----:B--2---:R-:W-:-:S03]  /*20f0*/  HFMA2 R24, R12.H0_H0, R24, R14 ;  /* 0x000000180c187231 */ /* 0x004fc6000000080e */
[----:B------:R-:W2:Y:S01]  /*2100*/  LDS R14, [R18+UR6+0x8d0] ;  /* 0x0008d006120e7984 */ /* 0x000ea20008000800 */
[----:B0-----:R-:W-:-:S03]  /*2110*/  HFMA2 R24, R10.H0_H0, R15, R24 ;  /* 0x0000000f0a187231 */ /* 0x001fc60000000818 */
[----:B------:R-:W0:Y:S01]  /*2120*/  LDS R15, [R18+UR6+0x2e0] ;  /* 0x0002e006120f7984 */ /* 0x000e220008000800 */
[----:B---3--:R-:W-:-:S03]  /*2130*/  HFMA2 R25, R16.H1_H1, R25, R24 ;  /* 0x0000001910197231 */ /* 0x008fc60000000c18 */
[----:B------:R-:W3:Y:S04]  /*2140*/  LDS R24, [R18+UR6+0x5e0] ;  /* 0x0005e00612187984 */ /* 0x000ee80008000800 */
[----:B------:R-:W4:Y:S01]  /*2150*/  LDS R16, [R18+UR6+0x8e0] ;  /* 0x0008e00612107984 */ /* 0x000f220008000800 */
[----:B-1----:R-:W-:-:S03]  /*2160*/  HFMA2 R26, R12.H1_H1, R26, R25 ;  /* 0x0000001a0c1a7231 */ /* 0x002fc60000000c19 */
[----:B------:R-:W1:Y:S04]  /*2170*/  LDS R25, [R18+UR6+0x2f0] ;  /* 0x0002f00612197984 */ /* 0x000e680008000800 */
[----:B------:R-:W5:Y:S01]  /*2180*/  LDS R12, [R18+UR6+0x5f0] ;  /* 0x0005f006120c7984 */ /* 0x000f620008000800 */
[----:B--2---:R-:W-:-:S03]  /*2190*/  HFMA2 R14, R10.H1_H1, R14, R26 ;  /* 0x0000000e0a0e7231 */ /* 0x004fc60000000c1a */
[----:B------:R-:W2:Y:S01]  /*21a0*/  LDS R10, [R18+UR6+0x8f0] ;  /* 0x0008f006120a7984 */ /* 0x000ea20008000800 */
[----:B------:R-:W-:Y:S01]  /*21b0*/  UIADD3 UR4, UPT, UPT, UR4, 0x1, URZ ;  /* 0x0000000104047890 */ /* 0x000fe2000fffe0ff */
[----:B------:R-:W-:-:S03]  /*21c0*/  IADD3 R6, P6, PT, R6, 0x20, RZ ;  /* 0x0000002006067810 */ /* 0x000fc60007fde0ff */
[----:B------:R-:W-:Y:S01]  /*21d0*/  UISETP.NE.AND UP0, UPT, UR4, 0x8, UPT ;  /* 0x000000080400788c */ /* 0x000fe2000bf05270 */
[----:B0-----:R-:W-:-:S04]  /*21e0*/  HFMA2 R14, R17.H0_H0, R15, R14 ;  /* 0x0000000f110e7231 */ /* 0x001fc8000000080e */
[----:B---3--:R-:W-:-:S04]  /*21f0*/  HFMA2 R14, R13.H0_H0, R24, R14 ;  /* 0x000000180d0e7231 */ /* 0x008fc8000000080e */
[----:B----4-:R-:W-:Y:S01]  /*2200*/  HFMA2 R14, R11.H0_H0, R16, R14 ;  /* 0x000000100b0e7231 */ /* 0x010fe2000000080e */
[----:B------:R-:W-:-:S03]  /*2210*/  IADD3.X R5, PT, PT, RZ, R5, RZ, P6, !PT ;  /* 0x00000005ff057210 */ /* 0x000fc600037fe4ff */
[----:B-1----:R-:W-:Y:S01]  /*2220*/  HFMA2 R14, R17.H1_H1, R25, R14 ;  /* 0x00000019110e7231 */ /* 0x002fe20000000c0e */
[----:B------:R-:W-:Y:S02]  /*2230*/  IADD3 R22, P5, PT, R22, 0x20, RZ ;  /* 0x0000002016167810 */ /* 0x000fe40007fbe0ff */
[----:B------:R-:W-:Y:S01]  /*2240*/  IADD3 R8, P6, PT, R8, 0x20, RZ ;  /* 0x0000002008087810 */ /* 0x000fe20007fde0ff */
[----:B-----5:R-:W-:Y:S01]  /*2250*/  HFMA2 R12, R13.H1_H1, R12, R14 ;  /* 0x0000000c0d0c7231 */ /* 0x020fe20000000c0e */
[----:B------:R-:W-:Y:S02]  /*2260*/  IADD3.X R23, PT, PT, RZ, R23, RZ, P5, !PT ;  /* 0x00000017ff177210 */ /* 0x000fe40002ffe4ff */
[----:B------:R-:W-:Y:S01]  /*2270*/  IADD3.X R9, PT, PT, RZ, R9, RZ, P6, !PT ;  /* 0x00000009ff097210 */ /* 0x000fe200037fe4ff */
[----:B--2---:R-:W-:Y:S01]  /*2280*/  HFMA2 R24, R11.H1_H1, R10, R12 ;  /* 0x0000000a0b187231 */ /* 0x004fe20000000c0c */
[----:B------:R-:W-:Y:S02]  /*2290*/  IADD3 R7, PT, PT, R7, 0x10, RZ ;  /* 0x0000001007077810 */ /* 0x000fe40007ffe0ff */
[----:B------:R-:W-:-:S02]  /*22a0*/  IADD3 R3, PT, PT, R3, 0x2000, RZ ;  /* 0x0000200003037810 */ /* 0x000fc40007ffe0ff */
[----:B------:R-:W-:Y:S02]  /*22b0*/  IADD3 R2, PT, PT, R2, 0x2000, RZ ;  /* 0x0000200002027810 */ /* 0x000fe40007ffe0ff */
[----:B------:R-:W-:Y:S01]  /*22c0*/  IADD3 R4, PT, PT, R4, 0x2000, RZ ;  /* 0x0000200004047810 */ /* 0x000fe20007ffe0ff */
[----:B------:R-:W-:Y:S06]  /*22d0*/  BRA.U UP0, `(.L_x_0) ;  /* 0xffffffe9001c7547 */ /* 0x000fec000b83ffff */
[----:B------:R-:W0:Y:S01]  /*22e0*/  LDC.64 R2, c[0x0][0x380] ;  /* 0x0000e000ff027b82 */ /* 0x000e220000000a00 */
[----:B------:R-:W-:-:S04]  /*22f0*/  SHF.L.U32 R0, R0, 0x7, RZ ;  /* 0x0000000700007819 */ /* 0x000fc800000006ff */
[----:B------:R-:W-:Y:S02]  /*2300*/  LOP3.LUT R5, R0, 0x7e00, RZ, 0xc0, !PT ;  /* 0x00007e0000057812 */ /* 0x000fe400078ec0ff */
[----:B------:R-:W-:Y:S02]  /*2310*/  PRMT R0, R24, 0x7632, R0 ;  /* 0x0000763218007816 */ /* 0x000fe40000000000 */
[----:B------:R-:W-:-:S05]  /*2320*/  IADD3 R5, PT, PT, R20, R5, RZ ;  /* 0x0000000514057210 */ /* 0x000fca0007ffe0ff */
[----:B0-----:R-:W-:-:S05]  /*2330*/  IMAD.WIDE.U32 R2, R5, 0x2, R2 ;  /* 0x0000000205027825 */ /* 0x001fca00078e0002 */
[----:B------:R-:W-:Y:S04]  /*2340*/  STG.E.U16 desc[UR8][R2.64], R24 ;  /* 0x0000001802007986 */ /* 0x000fe8000c101508 */
[----:B------:R-:W-:Y:S01]  /*2350*/  STG.E.U16 desc[UR8][R2.64+0x2], R0 ;  /* 0x0000020002007986 */ /* 0x000fe2000c101508 */
[----:B------:R-:W-:Y:S05]  /*2360*/  EXIT ;  /* 0x000000000000794d */ /* 0x000fea0003800000 */
.L_x_1:
[----:B------:R-:W-:-:S00]  /*2370*/  BRA `(.L_x_1) ;  /* 0xfffffffc00fc7947 */ /* 0x000fc0000383ffff */
[----:B------:R-:W-:-:S00]  /*2380*/  NOP ;  /* 0x0000000000007918 */ /* 0x000fc00000000000 */
[----:B------:R-:W-:-:S00]  /*2390*/  NOP ;  /* 0x0000000000007918 */ /* 0x000fc00000000000 */
[----:B------:R-:W-:-:S00]  /*23a0*/  NOP ;  /* 0x0000000000007918 */ /* 0x000fc00000000000 */
[----:B------:R-:W-:-:S00]  /*23b0*/  NOP ;  /* 0x0000000000007918 */ /* 0x000fc00000000000 */
[----:B------:R-:W-:-:S00]  /*23c0*/  NOP ;  /* 0x0000000000007918 */ /* 0x000fc00000000000 */
[----:B------:R-:W-:-:S00]  /*23d0*/  NOP ;  /* 0x0000000000007918 */ /* 0x000fc00000000000 */
[----:B------:R-:W-:-:S00]  /*23e0*/  NOP ;  /* 0x0000000000007918 */ /* 0x000fc00000000000 */
[----:B------:R-:W-:-:S00]  /*23f0*/  NOP ;  /* 0x0000000000007918 */ /* 0x000fc00000000000 */
.L_x_2:


//--------------------- .nv.shared.main_kernel    --------------------------
	.section	.nv.shared.main_kernel,"aw",@nobits
	.sectionflags	@""
	.align	2
.nv.shared.main_kernel:
	.zero		5920


//--------------------- .nv.shared.reserved.0     --------------------------
	.section	.nv.shared.reserved.0,"aw",@nobits
	.weak		__nv_reservedSMEM_offset_0_alias
	.size		__nv_reservedSMEM_offset_0_alias, 0, 64
	.other		__nv_reservedSMEM_offset_0_alias,@"STO_CUDA_RESERVED_SHARED STV_DEFAULT"
__nv_reservedSMEM_offset_0_alias:
	.zero		0
	.zero		64


//--------------------- .nv.constant0.main_kernel --------------------------
	.section	.nv.constant0.main_kernel,"a",@progbits
	.sectionflags	@""
	.align	4
.nv.constant0.main_kernel:
	.zero		920


//--------------------- SYMBOLS --------------------------

	.type		.nv.reservedSmem.offset0,@object
	.size		.nv.reservedSmem.offset0,0x4
	.type		.nv.reservedSmem.cap,@object
	.size		.nv.reservedSmem.cap,0x4
